//
// Generated by NVIDIA NVVM Compiler
//
// Compiler Build ID: CL-36424714
// Cuda compilation tools, release 13.0, V13.0.88
// Based on NVVM 20.0.0
//

.version 9.0
.target sm_100
.address_size 64

	// .globl	matmul_kernel
// _ZZ19matmul_tiled_kernelE2As has been demoted
// _ZZ19matmul_tiled_kernelE2Bs has been demoted

.visible .entry matmul_kernel(
	.param .u64 .ptr .align 1 matmul_kernel_param_0,
	.param .u64 .ptr .align 1 matmul_kernel_param_1,
	.param .u64 .ptr .align 1 matmul_kernel_param_2,
	.param .u32 matmul_kernel_param_3,
	.param .u32 matmul_kernel_param_4,
	.param .u32 matmul_kernel_param_5
)
{
	.reg .pred 	%p<13>;
	.reg .b32 	%r<41>;
	.reg .b32 	%f<68>;
	.reg .b64 	%rd<53>;

	ld.param.u64 	%rd7, [matmul_kernel_param_0];
	ld.param.u64 	%rd8, [matmul_kernel_param_1];
	ld.param.u64 	%rd6, [matmul_kernel_param_2];
	ld.param.u32 	%r20, [matmul_kernel_param_3];
	ld.param.u32 	%r18, [matmul_kernel_param_4];
	ld.param.u32 	%r19, [matmul_kernel_param_5];
	cvta.to.global.u64 	%rd1, %rd8;
	cvta.to.global.u64 	%rd2, %rd7;
	mov.u32 	%r21, %ctaid.y;
	mov.u32 	%r22, %ntid.y;
	mov.u32 	%r23, %tid.y;
	mad.lo.s32 	%r1, %r21, %r22, %r23;
	mov.u32 	%r24, %ctaid.x;
	mov.u32 	%r25, %ntid.x;
	mov.u32 	%r26, %tid.x;
	mad.lo.s32 	%r2, %r24, %r25, %r26;
	setp.ge.s32 	%p1, %r1, %r20;
	setp.ge.s32 	%p2, %r2, %r19;
	or.pred  	%p3, %p1, %p2;
	@%p3 bra 	$L__BB0_14;
	setp.lt.s32 	%p4, %r18, 1;
	mov.f32 	%f67, 0f00000000;
	@%p4 bra 	$L__BB0_13;
	mul.lo.s32 	%r3, %r18, %r1;
	and.b32  	%r4, %r18, 7;
	setp.lt.u32 	%p5, %r18, 8;
	mov.f32 	%f67, 0f00000000;
	mov.b32 	%r39, 0;
	@%p5 bra 	$L__BB0_5;
	and.b32  	%r39, %r18, 2147483640;
	neg.s32 	%r37, %r39;
	shl.b32 	%r7, %r19, 3;
	mul.wide.u32 	%rd9, %r3, 4;
	add.s64 	%rd10, %rd9, %rd2;
	add.s64 	%rd52, %rd10, 16;
	mov.f32 	%f67, 0f00000000;
	mul.wide.s32 	%rd13, %r19, 4;
	mov.u32 	%r36, %r2;
$L__BB0_4:
	.pragma "nounroll";
	ld.global.f32 	%f17, [%rd52+-16];
	mul.wide.s32 	%rd11, %r36, 4;
	add.s64 	%rd12, %rd1, %rd11;
	ld.global.f32 	%f18, [%rd12];
	fma.rn.f32 	%f19, %f17, %f18, %f67;
	ld.global.f32 	%f20, [%rd52+-12];
	add.s64 	%rd14, %rd12, %rd13;
	ld.global.f32 	%f21, [%rd14];
	fma.rn.f32 	%f22, %f20, %f21, %f19;
	ld.global.f32 	%f23, [%rd52+-8];
	add.s64 	%rd15, %rd14, %rd13;
	ld.global.f32 	%f24, [%rd15];
	fma.rn.f32 	%f25, %f23, %f24, %f22;
	ld.global.f32 	%f26, [%rd52+-4];
	add.s64 	%rd16, %rd15, %rd13;
	ld.global.f32 	%f27, [%rd16];
	fma.rn.f32 	%f28, %f26, %f27, %f25;
	ld.global.f32 	%f29, [%rd52];
	add.s64 	%rd17, %rd16, %rd13;
	ld.global.f32 	%f30, [%rd17];
	fma.rn.f32 	%f31, %f29, %f30, %f28;
	ld.global.f32 	%f32, [%rd52+4];
	add.s64 	%rd18, %rd17, %rd13;
	ld.global.f32 	%f33, [%rd18];
	fma.rn.f32 	%f34, %f32, %f33, %f31;
	ld.global.f32 	%f35, [%rd52+8];
	add.s64 	%rd19, %rd18, %rd13;
	ld.global.f32 	%f36, [%rd19];
	fma.rn.f32 	%f37, %f35, %f36, %f34;
	ld.global.f32 	%f38, [%rd52+12];
	add.s64 	%rd20, %rd19, %rd13;
	ld.global.f32 	%f39, [%rd20];
	fma.rn.f32 	%f67, %f38, %f39, %f37;
	add.s32 	%r37, %r37, 8;
	add.s32 	%r36, %r36, %r7;
	add.s64 	%rd52, %rd52, 32;
	setp.ne.s32 	%p6, %r37, 0;
	@%p6 bra 	$L__BB0_4;
$L__BB0_5:
	setp.eq.s32 	%p7, %r4, 0;
	@%p7 bra 	$L__BB0_13;
	and.b32  	%r13, %r18, 3;
	setp.lt.u32 	%p8, %r4, 4;
	@%p8 bra 	$L__BB0_8;
	add.s32 	%r28, %r39, %r3;
	mul.wide.u32 	%rd21, %r28, 4;
	add.s64 	%rd22, %rd2, %rd21;
	ld.global.f32 	%f41, [%rd22];
	mad.lo.s32 	%r29, %r39, %r19, %r2;
	mul.wide.s32 	%rd23, %r29, 4;
	add.s64 	%rd24, %rd1, %rd23;
	ld.global.f32 	%f42, [%rd24];
	fma.rn.f32 	%f43, %f41, %f42, %f67;
	cvt.u64.u32 	%rd25, %r3;
	cvt.u64.u32 	%rd26, %r39;
	add.s64 	%rd27, %rd26, %rd25;
	shl.b64 	%rd28, %rd27, 2;
	add.s64 	%rd29, %rd2, %rd28;
	ld.global.f32 	%f44, [%rd29+4];
	mul.wide.s32 	%rd30, %r19, 4;
	add.s64 	%rd31, %rd24, %rd30;
	ld.global.f32 	%f45, [%rd31];
	fma.rn.f32 	%f46, %f44, %f45, %f43;
	ld.global.f32 	%f47, [%rd29+8];
	add.s64 	%rd32, %rd31, %rd30;
	ld.global.f32 	%f48, [%rd32];
	fma.rn.f32 	%f49, %f47, %f48, %f46;
	ld.global.f32 	%f50, [%rd29+12];
	add.s64 	%rd33, %rd32, %rd30;
	ld.global.f32 	%f51, [%rd33];
	fma.rn.f32 	%f67, %f50, %f51, %f49;
	add.s32 	%r39, %r39, 4;
$L__BB0_8:
	setp.eq.s32 	%p9, %r13, 0;
	@%p9 bra 	$L__BB0_13;
	setp.eq.s32 	%p10, %r13, 1;
	@%p10 bra 	$L__BB0_11;
	add.s32 	%r30, %r39, %r3;
	mul.wide.u32 	%rd34, %r30, 4;
	add.s64 	%rd35, %rd2, %rd34;
	ld.global.f32 	%f53, [%rd35];
	mad.lo.s32 	%r31, %r39, %r19, %r2;
	mul.wide.s32 	%rd36, %r31, 4;
	add.s64 	%rd37, %rd1, %rd36;
	ld.global.f32 	%f54, [%rd37];
	fma.rn.f32 	%f55, %f53, %f54, %f67;
	cvt.u64.u32 	%rd38, %r3;
	cvt.u64.u32 	%rd39, %r39;
	add.s64 	%rd40, %rd39, %rd38;
	shl.b64 	%rd41, %rd40, 2;
	add.s64 	%rd42, %rd2, %rd41;
	ld.global.f32 	%f56, [%rd42+4];
	mul.wide.s32 	%rd43, %r19, 4;
	add.s64 	%rd44, %rd37, %rd43;
	ld.global.f32 	%f57, [%rd44];
	fma.rn.f32 	%f67, %f56, %f57, %f55;
	add.s32 	%r39, %r39, 2;
$L__BB0_11:
	and.b32  	%r32, %r18, 1;
	setp.eq.b32 	%p11, %r32, 1;
	not.pred 	%p12, %p11;
	@%p12 bra 	$L__BB0_13;
	add.s32 	%r33, %r39, %r3;
	mul.wide.u32 	%rd45, %r33, 4;
	add.s64 	%rd46, %rd2, %rd45;
	ld.global.f32 	%f58, [%rd46];
	mad.lo.s32 	%r34, %r39, %r19, %r2;
	mul.wide.s32 	%rd47, %r34, 4;
	add.s64 	%rd48, %rd1, %rd47;
	ld.global.f32 	%f59, [%rd48];
	fma.rn.f32 	%f67, %f58, %f59, %f67;
$L__BB0_13:
	mad.lo.s32 	%r35, %r19, %r1, %r2;
	cvta.to.global.u64 	%rd49, %rd6;
	mul.wide.s32 	%rd50, %r35, 4;
	add.s64 	%rd51, %rd49, %rd50;
	st.global.f32 	[%rd51], %f67;
$L__BB0_14:
	ret;

}
	// .globl	matmul_tiled_kernel
.visible .entry matmul_tiled_kernel(
	.param .u64 .ptr .align 1 matmul_tiled_kernel_param_0,
	.param .u64 .ptr .align 1 matmul_tiled_kernel_param_1,
	.param .u64 .ptr .align 1 matmul_tiled_kernel_param_2,
	.param .u32 matmul_tiled_kernel_param_3,
	.param .u32 matmul_tiled_kernel_param_4,
	.param .u32 matmul_tiled_kernel_param_5
)
{
	.reg .pred 	%p<12>;
	.reg .b32 	%r<43>;
	.reg .b32 	%f<63>;
	.reg .b64 	%rd<13>;
	// demoted variable
	.shared .align 4 .b8 _ZZ19matmul_tiled_kernelE2As[1024];
	// demoted variable
	.shared .align 4 .b8 _ZZ19matmul_tiled_kernelE2Bs[1024];
	ld.param.u64 	%rd4, [matmul_tiled_kernel_param_0];
	ld.param.u64 	%rd5, [matmul_tiled_kernel_param_1];
	ld.param.u64 	%rd6, [matmul_tiled_kernel_param_2];
	ld.param.u32 	%r24, [matmul_tiled_kernel_param_3];
	ld.param.u32 	%r25, [matmul_tiled_kernel_param_4];
	ld.param.u32 	%r26, [matmul_tiled_kernel_param_5];
	mov.u32 	%r27, %ctaid.x;
	mov.u32 	%r28, %ctaid.y;
	mov.u32 	%r38, %tid.x;
	mov.u32 	%r40, %tid.y;
	shl.b32 	%r29, %r28, 4;
	add.s32 	%r3, %r29, %r40;
	shl.b32 	%r4, %r27, 4;
	add.s32 	%r5, %r4, %r38;
	setp.lt.s32 	%p1, %r25, 1;
	mov.f32 	%f62, 0f00000000;
	@%p1 bra 	$L__BB1_7;
	add.s32 	%r30, %r25, 15;
	shr.u32 	%r31, %r30, 4;
	shl.b32 	%r32, %r40, 6;
	mov.u32 	%r33, _ZZ19matmul_tiled_kernelE2As;
	add.s32 	%r6, %r33, %r32;
	shl.b32 	%r34, %r38, 2;
	add.s32 	%r7, %r6, %r34;
	mov.u32 	%r35, _ZZ19matmul_tiled_kernelE2Bs;
	add.s32 	%r9, %r35, %r34;
	add.s32 	%r8, %r9, %r32;
	neg.s32 	%r42, %r31;
	mad.lo.s32 	%r36, %r40, %r26, %r38;
	add.s32 	%r41, %r36, %r4;
	shl.b32 	%r12, %r26, 4;
	mad.lo.s32 	%r39, %r25, %r3, %r38;
	cvta.to.global.u64 	%rd1, %rd4;
	cvta.to.global.u64 	%rd2, %rd5;
	mov.f32 	%f62, 0f00000000;
$L__BB1_2:
	setp.ge.s32 	%p2, %r3, %r24;
	mul.wide.s32 	%rd7, %r39, 4;
	add.s64 	%rd3, %rd1, %rd7;
	setp.ge.s32 	%p3, %r38, %r25;
	mov.f32 	%f60, 0f00000000;
	or.pred  	%p4, %p2, %p3;
	@%p4 bra 	$L__BB1_4;
	ld.global.f32 	%f60, [%rd3];
$L__BB1_4:
	setp.ge.s32 	%p5, %r5, %r26;
	st.shared.f32 	[%r7], %f60;
	setp.ge.s32 	%p6, %r40, %r25;
	mov.f32 	%f61, 0f00000000;
	or.pred  	%p7, %p5, %p6;
	@%p7 bra 	$L__BB1_6;
	mul.wide.s32 	%rd8, %r41, 4;
	add.s64 	%rd9, %rd2, %rd8;
	ld.global.f32 	%f61, [%rd9];
$L__BB1_6:
	st.shared.f32 	[%r8], %f61;
	bar.sync 	0;
	ld.shared.f32 	%f12, [%r6];
	ld.shared.f32 	%f13, [%r9];
	fma.rn.f32 	%f14, %f12, %f13, %f62;
	ld.shared.f32 	%f15, [%r6+4];
	ld.shared.f32 	%f16, [%r9+64];
	fma.rn.f32 	%f17, %f15, %f16, %f14;
	ld.shared.f32 	%f18, [%r6+8];
	ld.shared.f32 	%f19, [%r9+128];
	fma.rn.f32 	%f20, %f18, %f19, %f17;
	ld.shared.f32 	%f21, [%r6+12];
	ld.shared.f32 	%f22, [%r9+192];
	fma.rn.f32 	%f23, %f21, %f22, %f20;
	ld.shared.f32 	%f24, [%r6+16];
	ld.shared.f32 	%f25, [%r9+256];
	fma.rn.f32 	%f26, %f24, %f25, %f23;
	ld.shared.f32 	%f27, [%r6+20];
	ld.shared.f32 	%f28, [%r9+320];
	fma.rn.f32 	%f29, %f27, %f28, %f26;
	ld.shared.f32 	%f30, [%r6+24];
	ld.shared.f32 	%f31, [%r9+384];
	fma.rn.f32 	%f32, %f30, %f31, %f29;
	ld.shared.f32 	%f33, [%r6+28];
	ld.shared.f32 	%f34, [%r9+448];
	fma.rn.f32 	%f35, %f33, %f34, %f32;
	ld.shared.f32 	%f36, [%r6+32];
	ld.shared.f32 	%f37, [%r9+512];
	fma.rn.f32 	%f38, %f36, %f37, %f35;
	ld.shared.f32 	%f39, [%r6+36];
	ld.shared.f32 	%f40, [%r9+576];
	fma.rn.f32 	%f41, %f39, %f40, %f38;
	ld.shared.f32 	%f42, [%r6+40];
	ld.shared.f32 	%f43, [%r9+640];
	fma.rn.f32 	%f44, %f42, %f43, %f41;
	ld.shared.f32 	%f45, [%r6+44];
	ld.shared.f32 	%f46, [%r9+704];
	fma.rn.f32 	%f47, %f45, %f46, %f44;
	ld.shared.f32 	%f48, [%r6+48];
	ld.shared.f32 	%f49, [%r9+768];
	fma.rn.f32 	%f50, %f48, %f49, %f47;
	ld.shared.f32 	%f51, [%r6+52];
	ld.shared.f32 	%f52, [%r9+832];
	fma.rn.f32 	%f53, %f51, %f52, %f50;
	ld.shared.f32 	%f54, [%r6+56];
	ld.shared.f32 	%f55, [%r9+896];
	fma.rn.f32 	%f56, %f54, %f55, %f53;
	ld.shared.f32 	%f57, [%r6+60];
	ld.shared.f32 	%f58, [%r9+960];
	fma.rn.f32 	%f62, %f57, %f58, %f56;
	bar.sync 	0;
	add.s32 	%r42, %r42, 1;
	setp.ne.s32 	%p8, %r42, 0;
	add.s32 	%r41, %r41, %r12;
	add.s32 	%r40, %r40, 16;
	add.s32 	%r39, %r39, 16;
	add.s32 	%r38, %r38, 16;
	@%p8 bra 	$L__BB1_2;
$L__BB1_7:
	setp.ge.s32 	%p9, %r3, %r24;
	setp.ge.s32 	%p10, %r5, %r26;
	or.pred  	%p11, %p9, %p10;
	@%p11 bra 	$L__BB1_9;
	mad.lo.s32 	%r37, %r26, %r3, %r5;
	cvta.to.global.u64 	%rd10, %rd6;
	mul.wide.u32 	%rd11, %r37, 4;
	add.s64 	%rd12, %rd10, %rd11;
	st.global.f32 	[%rd12], %f62;
$L__BB1_9:
	ret;

}
	// .globl	bmm_kernel
.visible .entry bmm_kernel(
	.param .u64 .ptr .align 1 bmm_kernel_param_0,
	.param .u64 .ptr .align 1 bmm_kernel_param_1,
	.param .u64 .ptr .align 1 bmm_kernel_param_2,
	.param .u32 bmm_kernel_param_3,
	.param .u32 bmm_kernel_param_4,
	.param .u32 bmm_kernel_param_5,
	.param .u32 bmm_kernel_param_6
)
{
	.reg .pred 	%p<15>;
	.reg .b32 	%r<59>;
	.reg .b32 	%f<68>;
	.reg .b64 	%rd<40>;

	ld.param.u64 	%rd5, [bmm_kernel_param_0];
	ld.param.u64 	%rd6, [bmm_kernel_param_1];
	ld.param.u64 	%rd4, [bmm_kernel_param_2];
	ld.param.u32 	%r29, [bmm_kernel_param_3];
	ld.param.u32 	%r30, [bmm_kernel_param_4];
	ld.param.u32 	%r27, [bmm_kernel_param_5];
	ld.param.u32 	%r28, [bmm_kernel_param_6];
	cvta.to.global.u64 	%rd1, %rd6;
	cvta.to.global.u64 	%rd2, %rd5;
	mov.u32 	%r1, %ctaid.z;
	mov.u32 	%r31, %ctaid.y;
	mov.u32 	%r32, %ntid.y;
	mov.u32 	%r33, %tid.y;
	mad.lo.s32 	%r34, %r31, %r32, %r33;
	mov.u32 	%r35, %ctaid.x;
	mov.u32 	%r36, %ntid.x;
	mul.lo.s32 	%r3, %r35, %r36;
	mov.u32 	%r4, %tid.x;
	add.s32 	%r5, %r3, %r4;
	setp.ge.s32 	%p1, %r1, %r29;
	setp.ge.s32 	%p2, %r34, %r30;
	or.pred  	%p3, %p1, %p2;
	setp.ge.s32 	%p4, %r5, %r28;
	or.pred  	%p5, %p3, %p4;
	@%p5 bra 	$L__BB2_14;
	mul.lo.s32 	%r6, %r30, %r1;
	mul.lo.s32 	%r7, %r27, %r1;
	setp.lt.s32 	%p6, %r27, 1;
	mov.f32 	%f67, 0f00000000;
	@%p6 bra 	$L__BB2_13;
	add.s32 	%r38, %r6, %r34;
	mul.lo.s32 	%r8, %r38, %r27;
	and.b32  	%r9, %r27, 7;
	setp.lt.u32 	%p7, %r27, 8;
	mov.f32 	%f67, 0f00000000;
	mov.b32 	%r57, 0;
	@%p7 bra 	$L__BB2_5;
	and.b32  	%r57, %r27, 2147483640;
	neg.s32 	%r55, %r57;
	mul.lo.s32 	%r39, %r1, %r28;
	mad.lo.s32 	%r40, %r39, %r27, %r4;
	add.s32 	%r54, %r40, %r3;
	shl.b32 	%r13, %r28, 3;
	add.s64 	%rd3, %rd2, 16;
	mov.f32 	%f67, 0f00000000;
	mul.wide.s32 	%rd11, %r28, 4;
	mov.u32 	%r53, %r8;
$L__BB2_4:
	.pragma "nounroll";
	mul.wide.s32 	%rd7, %r53, 4;
	add.s64 	%rd8, %rd3, %rd7;
	ld.global.f32 	%f17, [%rd8+-16];
	mul.wide.s32 	%rd9, %r54, 4;
	add.s64 	%rd10, %rd1, %rd9;
	ld.global.f32 	%f18, [%rd10];
	fma.rn.f32 	%f19, %f17, %f18, %f67;
	ld.global.f32 	%f20, [%rd8+-12];
	add.s64 	%rd12, %rd10, %rd11;
	ld.global.f32 	%f21, [%rd12];
	fma.rn.f32 	%f22, %f20, %f21, %f19;
	ld.global.f32 	%f23, [%rd8+-8];
	add.s64 	%rd13, %rd12, %rd11;
	ld.global.f32 	%f24, [%rd13];
	fma.rn.f32 	%f25, %f23, %f24, %f22;
	ld.global.f32 	%f26, [%rd8+-4];
	add.s64 	%rd14, %rd13, %rd11;
	ld.global.f32 	%f27, [%rd14];
	fma.rn.f32 	%f28, %f26, %f27, %f25;
	ld.global.f32 	%f29, [%rd8];
	add.s64 	%rd15, %rd14, %rd11;
	ld.global.f32 	%f30, [%rd15];
	fma.rn.f32 	%f31, %f29, %f30, %f28;
	ld.global.f32 	%f32, [%rd8+4];
	add.s64 	%rd16, %rd15, %rd11;
	ld.global.f32 	%f33, [%rd16];
	fma.rn.f32 	%f34, %f32, %f33, %f31;
	ld.global.f32 	%f35, [%rd8+8];
	add.s64 	%rd17, %rd16, %rd11;
	ld.global.f32 	%f36, [%rd17];
	fma.rn.f32 	%f37, %f35, %f36, %f34;
	ld.global.f32 	%f38, [%rd8+12];
	add.s64 	%rd18, %rd17, %rd11;
	ld.global.f32 	%f39, [%rd18];
	fma.rn.f32 	%f67, %f38, %f39, %f37;
	add.s32 	%r55, %r55, 8;
	add.s32 	%r54, %r54, %r13;
	add.s32 	%r53, %r53, 8;
	setp.ne.s32 	%p8, %r55, 0;
	@%p8 bra 	$L__BB2_4;
$L__BB2_5:
	setp.eq.s32 	%p9, %r9, 0;
	@%p9 bra 	$L__BB2_13;
	and.b32  	%r21, %r27, 3;
	setp.lt.u32 	%p10, %r9, 4;
	@%p10 bra 	$L__BB2_8;
	add.s32 	%r41, %r57, %r8;
	mul.wide.s32 	%rd19, %r41, 4;
	add.s64 	%rd20, %rd2, %rd19;
	ld.global.f32 	%f41, [%rd20];
	add.s32 	%r42, %r57, %r7;
	mad.lo.s32 	%r43, %r42, %r28, %r5;
	mul.wide.s32 	%rd21, %r43, 4;
	add.s64 	%rd22, %rd1, %rd21;
	ld.global.f32 	%f42, [%rd22];
	fma.rn.f32 	%f43, %f41, %f42, %f67;
	ld.global.f32 	%f44, [%rd20+4];
	mul.wide.s32 	%rd23, %r28, 4;
	add.s64 	%rd24, %rd22, %rd23;
	ld.global.f32 	%f45, [%rd24];
	fma.rn.f32 	%f46, %f44, %f45, %f43;
	ld.global.f32 	%f47, [%rd20+8];
	add.s64 	%rd25, %rd24, %rd23;
	ld.global.f32 	%f48, [%rd25];
	fma.rn.f32 	%f49, %f47, %f48, %f46;
	ld.global.f32 	%f50, [%rd20+12];
	add.s64 	%rd26, %rd25, %rd23;
	ld.global.f32 	%f51, [%rd26];
	fma.rn.f32 	%f67, %f50, %f51, %f49;
	add.s32 	%r57, %r57, 4;
$L__BB2_8:
	setp.eq.s32 	%p11, %r21, 0;
	@%p11 bra 	$L__BB2_13;
	setp.eq.s32 	%p12, %r21, 1;
	@%p12 bra 	$L__BB2_11;
	add.s32 	%r44, %r57, %r8;
	mul.wide.s32 	%rd27, %r44, 4;
	add.s64 	%rd28, %rd2, %rd27;
	ld.global.f32 	%f53, [%rd28];
	add.s32 	%r45, %r57, %r7;
	mad.lo.s32 	%r46, %r45, %r28, %r5;
	mul.wide.s32 	%rd29, %r46, 4;
	add.s64 	%rd30, %rd1, %rd29;
	ld.global.f32 	%f54, [%rd30];
	fma.rn.f32 	%f55, %f53, %f54, %f67;
	ld.global.f32 	%f56, [%rd28+4];
	mul.wide.s32 	%rd31, %r28, 4;
	add.s64 	%rd32, %rd30, %rd31;
	ld.global.f32 	%f57, [%rd32];
	fma.rn.f32 	%f67, %f56, %f57, %f55;
	add.s32 	%r57, %r57, 2;
$L__BB2_11:
	and.b32  	%r47, %r27, 1;
	setp.eq.b32 	%p13, %r47, 1;
	not.pred 	%p14, %p13;
	@%p14 bra 	$L__BB2_13;
	add.s32 	%r48, %r57, %r8;
	mul.wide.s32 	%rd33, %r48, 4;
	add.s64 	%rd34, %rd2, %rd33;
	ld.global.f32 	%f58, [%rd34];
	add.s32 	%r49, %r57, %r7;
	mad.lo.s32 	%r50, %r49, %r28, %r5;
	mul.wide.s32 	%rd35, %r50, 4;
	add.s64 	%rd36, %rd1, %rd35;
	ld.global.f32 	%f59, [%rd36];
	fma.rn.f32 	%f67, %f58, %f59, %f67;
$L__BB2_13:
	add.s32 	%r51, %r6, %r34;
	mad.lo.s32 	%r52, %r51, %r28, %r5;
	cvta.to.global.u64 	%rd37, %rd4;
	mul.wide.s32 	%rd38, %r52, 4;
	add.s64 	%rd39, %rd37, %rd38;
	st.global.f32 	[%rd39], %f67;
$L__BB2_14:
	ret;

}


// ===== COMPILED SASS (sm_100) =====

	.target	sm_100

	.elftype	@"ET_EXEC"


//--------------------- .note.nv.tkinfo           --------------------------
	.section	.note.nv.tkinfo,"",@"SHT_NOTE"
	.sectionflags	@"SHF_NOTE_NV_TKINFO"
	.tkinfo
        /*0018*/ 	.word	0x00000002
        /*0030*/ 	.string	""
        /*0030*/ 	.string	"ptxas"
        /*0030*/ 	.string	"Cuda compilation tools, release 13.0, V13.0.88"
        /*0030*/ 	.string	"Build cuda_13.0.r13.0/compiler.36424714_0"
        /*0030*/ 	.string	"-arch sm_100 -m 64 "



//--------------------- .note.nv.cuinfo           --------------------------
	.section	.note.nv.cuinfo,"",@"SHT_NOTE"
	.sectionflags	@"SHF_NOTE_NV_CUINFO"
        /*0018*/ 	.short	0x0002
        /*001a*/ 	.short	0x0064
        /*001c*/ 	.short	0x0082
	.zero		2


//--------------------- .nv.info                  --------------------------
	.section	.nv.info,"",@"SHT_CUDA_INFO"
	.align	4


	//----- nvinfo : EIATTR_REGCOUNT
	.align		4
        /*0000*/ 	.byte	0x04, 0x2f
        /*0002*/ 	.short	(.L_1 - .L_0)
	.align		4
.L_0:
        /*0004*/ 	.word	index@(matmul_kernel)
        /*0008*/ 	.word	0x00000020


	//----- nvinfo : EIATTR_FRAME_SIZE
	.align		4
.L_1:
        /*000c*/ 	.byte	0x04, 0x11
        /*000e*/ 	.short	(.L_3 - .L_2)
	.align		4
.L_2:
        /*0010*/ 	.word	index@(matmul_kernel)
        /*0014*/ 	.word	0x00000000


	//----- nvinfo : EIATTR_REGCOUNT
	.align		4
.L_3:
        /*0018*/ 	.byte	0x04, 0x2f
        /*001a*/ 	.short	(.L_5 - .L_4)
	.align		4
.L_4:
        /*001c*/ 	.word	index@(matmul_tiled_kernel)
        /*0020*/ 	.word	0x00000020


	//----- nvinfo : EIATTR_FRAME_SIZE
	.align		4
.L_5:
        /*0024*/ 	.byte	0x04, 0x11
        /*0026*/ 	.short	(.L_7 - .L_6)
	.align		4
.L_6:
        /*0028*/ 	.word	index@(matmul_tiled_kernel)
        /*002c*/ 	.word	0x00000000


	//----- nvinfo : EIATTR_REGCOUNT
	.align		4
.L_7:
        /*0030*/ 	.byte	0x04, 0x2f
        /*0032*/ 	.short	(.L_9 - .L_8)
	.align		4
.L_8:
        /*0034*/ 	.word	index@(bmm_kernel)
        /*0038*/ 	.word	0x00000020


	//----- nvinfo : EIATTR_FRAME_SIZE
	.align		4
.L_9:
        /*003c*/ 	.byte	0x04, 0x11
        /*003e*/ 	.short	(.L_11 - .L_10)
	.align		4
.L_10:
        /*0040*/ 	.word	index@(bmm_kernel)
        /*0044*/ 	.word	0x00000000


	//----- nvinfo : EIATTR_MIN_STACK_SIZE
	.align		4
.L_11:
        /*0048*/ 	.byte	0x04, 0x12
        /*004a*/ 	.short	(.L_13 - .L_12)
	.align		4
.L_12:
        /*004c*/ 	.word	index@(bmm_kernel)
        /*0050*/ 	.word	0x00000000


	//----- nvinfo : EIATTR_MIN_STACK_SIZE
	.align		4
.L_13:
        /*0054*/ 	.byte	0x04, 0x12
        /*0056*/ 	.short	(.L_15 - .L_14)
	.align		4
.L_14:
        /*0058*/ 	.word	index@(matmul_tiled_kernel)
        /*005c*/ 	.word	0x00000000


	//----- nvinfo : EIATTR_MIN_STACK_SIZE
	.align		4
.L_15:
        /*0060*/ 	.byte	0x04, 0x12
        /*0062*/ 	.short	(.L_17 - .L_16)
	.align		4
.L_16:
        /*0064*/ 	.word	index@(matmul_kernel)
        /*0068*/ 	.word	0x00000000
.L_17:


//--------------------- .nv.compat                --------------------------
	.section	.nv.compat,"",@"SHT_CUDA_COMPAT_INFO"
	.align	4
        /*0000*/ 	.byte	0x02, 0x09, 0x00, 0x00, 0x02, 0x02, 0x01, 0x00, 0x02, 0x05, 0x05, 0x00, 0x03, 0x07, 0x01, 0x01
        /*0010*/ 	.byte	0x02, 0x03, 0x00, 0x00, 0x02, 0x06, 0x01, 0x00, 0x04, 0x0b, 0x08, 0x00, 0x09, 0x00, 0x00, 0x00
        /*0020*/ 	.byte	0x00, 0x00, 0x00, 0x00


//--------------------- .nv.info.bmm_kernel       --------------------------
	.section	.nv.info.bmm_kernel,"",@"SHT_CUDA_INFO"
	.sectionflags	@""
	.align	4


	//----- nvinfo : EIATTR_CUDA_API_VERSION
	.align		4
        /*0000*/ 	.byte	0x04, 0x37
        /*0002*/ 	.short	(.L_19 - .L_18)
.L_18:
        /*0004*/ 	.word	0x00000082


	//----- nvinfo : EIATTR_KPARAM_INFO
	.align		4
.L_19:
        /*0008*/ 	.byte	0x04, 0x17
        /*000a*/ 	.short	(.L_21 - .L_20)
.L_20:
        /*000c*/ 	.word	0x00000000
        /*0010*/ 	.short	0x0006
        /*0012*/ 	.short	0x0024
        /*0014*/ 	.byte	0x00, 0xf0, 0x11, 0x00


	//----- nvinfo : EIATTR_KPARAM_INFO
	.align		4
.L_21:
        /*0018*/ 	.byte	0x04, 0x17
        /*001a*/ 	.short	(.L_23 - .L_22)
.L_22:
        /*001c*/ 	.word	0x00000000
        /*0020*/ 	.short	0x0005
        /*0022*/ 	.short	0x0020
        /*0024*/ 	.byte	0x00, 0xf0, 0x11, 0x00


	//----- nvinfo : EIATTR_KPARAM_INFO
	.align		4
.L_23:
        /*0028*/ 	.byte	0x04, 0x17
        /*002a*/ 	.short	(.L_25 - .L_24)
.L_24:
        /*002c*/ 	.word	0x00000000
        /*0030*/ 	.short	0x0004
        /*0032*/ 	.short	0x001c
        /*0034*/ 	.byte	0x00, 0xf0, 0x11, 0x00


	//----- nvinfo : EIATTR_KPARAM_INFO
	.align		4
.L_25:
        /*0038*/ 	.byte	0x04, 0x17
        /*003a*/ 	.short	(.L_27 - .L_26)
.L_26:
        /*003c*/ 	.word	0x00000000
        /*0040*/ 	.short	0x0003
        /*0042*/ 	.short	0x0018
        /*0044*/ 	.byte	0x00, 0xf0, 0x11, 0x00


	//----- nvinfo : EIATTR_KPARAM_INFO
	.align		4
.L_27:
        /*0048*/ 	.byte	0x04, 0x17
        /*004a*/ 	.short	(.L_29 - .L_28)
.L_28:
        /*004c*/ 	.word	0x00000000
        /*0050*/ 	.short	0x0002
        /*0052*/ 	.short	0x0010
        /*0054*/ 	.byte	0x00, 0xf5, 0x21, 0x00


	//----- nvinfo : EIATTR_KPARAM_INFO
	.align		4
.L_29:
        /*0058*/ 	.byte	0x04, 0x17
        /*005a*/ 	.short	(.L_31 - .L_30)
.L_30:
        /*005c*/ 	.word	0x00000000
        /*0060*/ 	.short	0x0001
        /*0062*/ 	.short	0x0008
        /*0064*/ 	.byte	0x00, 0xf5, 0x21, 0x00


	//----- nvinfo : EIATTR_KPARAM_INFO
	.align		4
.L_31:
        /*0068*/ 	.byte	0x04, 0x17
        /*006a*/ 	.short	(.L_33 - .L_32)
.L_32:
        /*006c*/ 	.word	0x00000000
        /*0070*/ 	.short	0x0000
        /*0072*/ 	.short	0x0000
        /*0074*/ 	.byte	0x00, 0xf5, 0x21, 0x00


	//----- nvinfo : EIATTR_SPARSE_MMA_MASK
	.align		4
.L_33:
        /*0078*/ 	.byte	0x03, 0x50
        /*007a*/ 	.short	0x0000


	//----- nvinfo : EIATTR_MAXREG_COUNT
	.align		4
        /*007c*/ 	.byte	0x03, 0x1b
        /*007e*/ 	.short	0x00ff


	//----- nvinfo : EIATTR_MERCURY_ISA_VERSION
	.align		4
        /*0080*/ 	.byte	0x03, 0x5f
        /*0082*/ 	.short	0x0101


	//----- nvinfo : EIATTR_VRC_CTA_INIT_COUNT
	.align		4
        /*0084*/ 	.byte	0x02, 0x4a
	.zero		1
	.zero		1


	//----- nvinfo : EIATTR_EXIT_INSTR_OFFSETS
	.align		4
        /*0088*/ 	.byte	0x04, 0x1c
        /*008a*/ 	.short	(.L_35 - .L_34)


	//   ....[0]....
.L_34:
        /*008c*/ 	.word	0x00000100


	//   ....[1]....
        /*0090*/ 	.word	0x000008f0


	//----- nvinfo : EIATTR_CBANK_PARAM_SIZE
	.align		4
.L_35:
        /*0094*/ 	.byte	0x03, 0x19
        /*0096*/ 	.short	0x0028


	//----- nvinfo : EIATTR_PARAM_CBANK
	.align		4
        /*0098*/ 	.byte	0x04, 0x0a
        /*009a*/ 	.short	(.L_37 - .L_36)
	.align		4
.L_36:
        /*009c*/ 	.word	index@(.nv.constant0.bmm_kernel)
        /*00a0*/ 	.short	0x0380
        /*00a2*/ 	.short	0x0028


	//----- nvinfo : EIATTR_SW_WAR
	.align		4
.L_37:
        /*00a4*/ 	.byte	0x04, 0x36
        /*00a6*/ 	.short	(.L_39 - .L_38)
.L_38:
        /*00a8*/ 	.word	0x00000008
.L_39:


//--------------------- .nv.info.matmul_tiled_kernel --------------------------
	.section	.nv.info.matmul_tiled_kernel,"",@"SHT_CUDA_INFO"
	.sectionflags	@""
	.align	4


	//----- nvinfo : EIATTR_CUDA_API_VERSION
	.align		4
        /*0000*/ 	.byte	0x04, 0x37
        /*0002*/ 	.short	(.L_41 - .L_40)
.L_40:
        /*0004*/ 	.word	0x00000082


	//----- nvinfo : EIATTR_KPARAM_INFO
	.align		4
.L_41:
        /*0008*/ 	.byte	0x04, 0x17
        /*000a*/ 	.short	(.L_43 - .L_42)
.L_42:
        /*000c*/ 	.word	0x00000000
        /*0010*/ 	.short	0x0005
        /*0012*/ 	.short	0x0020
        /*0014*/ 	.byte	0x00, 0xf0, 0x11, 0x00


	//----- nvinfo : EIATTR_KPARAM_INFO
	.align		4
.L_43:
        /*0018*/ 	.byte	0x04, 0x17
        /*001a*/ 	.short	(.L_45 - .L_44)
.L_44:
        /*001c*/ 	.word	0x00000000
        /*0020*/ 	.short	0x0004
        /*0022*/ 	.short	0x001c
        /*0024*/ 	.byte	0x00, 0xf0, 0x11, 0x00


	//----- nvinfo : EIATTR_KPARAM_INFO
	.align		4
.L_45:
        /*0028*/ 	.byte	0x04, 0x17
        /*002a*/ 	.short	(.L_47 - .L_46)
.L_46:
        /*002c*/ 	.word	0x00000000
        /*0030*/ 	.short	0x0003
        /*0032*/ 	.short	0x0018
        /*0034*/ 	.byte	0x00, 0xf0, 0x11, 0x00


	//----- nvinfo : EIATTR_KPARAM_INFO
	.align		4
.L_47:
        /*0038*/ 	.byte	0x04, 0x17
        /*003a*/ 	.short	(.L_49 - .L_48)
.L_48:
        /*003c*/ 	.word	0x00000000
        /*0040*/ 	.short	0x0002
        /*0042*/ 	.short	0x0010
        /*0044*/ 	.byte	0x00, 0xf5, 0x21, 0x00


	//----- nvinfo : EIATTR_KPARAM_INFO
	.align		4
.L_49:
        /*0048*/ 	.byte	0x04, 0x17
        /*004a*/ 	.short	(.L_51 - .L_50)
.L_50:
        /*004c*/ 	.word	0x00000000
        /*0050*/ 	.short	0x0001
        /*0052*/ 	.short	0x0008
        /*0054*/ 	.byte	0x00, 0xf5, 0x21, 0x00


	//----- nvinfo : EIATTR_KPARAM_INFO
	.align		4
.L_51:
        /*0058*/ 	.byte	0x04, 0x17
        /*005a*/ 	.short	(.L_53 - .L_52)
.L_52:
        /*005c*/ 	.word	0x00000000
        /*0060*/ 	.short	0x0000
        /*0062*/ 	.short	0x0000
        /*0064*/ 	.byte	0x00, 0xf5, 0x21, 0x00


	//----- nvinfo : EIATTR_SPARSE_MMA_MASK
	.align		4
.L_53:
        /*0068*/ 	.byte	0x03, 0x50
        /*006a*/ 	.short	0x0000


	//----- nvinfo : EIATTR_MAXREG_COUNT
	.align		4
        /*006c*/ 	.byte	0x03, 0x1b
        /*006e*/ 	.short	0x00ff


	//----- nvinfo : EIATTR_NUM_BARRIERS
	.align		4
        /*0070*/ 	.byte	0x02, 0x4c
        /*0072*/ 	.byte	0x01
	.zero		1


	//----- nvinfo : EIATTR_MERCURY_ISA_VERSION
	.align		4
        /*0074*/ 	.byte	0x03, 0x5f
        /*0076*/ 	.short	0x0101


	//----- nvinfo : EIATTR_VRC_CTA_INIT_COUNT
	.align		4
        /*0078*/ 	.byte	0x02, 0x4a
	.zero		1
	.zero		1


	//----- nvinfo : EIATTR_EXIT_INSTR_OFFSETS
	.align		4
        /*007c*/ 	.byte	0x04, 0x1c
        /*007e*/ 	.short	(.L_55 - .L_54)


	//   ....[0]....
.L_54:
        /*0080*/ 	.word	0x000005e0


	//   ....[1]....
        /*0084*/ 	.word	0x00000630


	//----- nvinfo : EIATTR_CBANK_PARAM_SIZE
	.align		4
.L_55:
        /*0088*/ 	.byte	0x03, 0x19
        /*008a*/ 	.short	0x0024


	//----- nvinfo : EIATTR_PARAM_CBANK
	.align		4
        /*008c*/ 	.byte	0x04, 0x0a
        /*008e*/ 	.short	(.L_57 - .L_56)
	.align		4
.L_56:
        /*0090*/ 	.word	index@(.nv.constant0.matmul_tiled_kernel)
        /*0094*/ 	.short	0x0380
        /*0096*/ 	.short	0x0024


	//----- nvinfo : EIATTR_SW_WAR
	.align		4
.L_57:
        /*0098*/ 	.byte	0x04, 0x36
        /*009a*/ 	.short	(.L_59 - .L_58)
.L_58:
        /*009c*/ 	.word	0x00000008
.L_59:


//--------------------- .nv.info.matmul_kernel    --------------------------
	.section	.nv.info.matmul_kernel,"",@"SHT_CUDA_INFO"
	.sectionflags	@""
	.align	4


	//----- nvinfo : EIATTR_CUDA_API_VERSION
	.align		4
        /*0000*/ 	.byte	0x04, 0x37
        /*0002*/ 	.short	(.L_61 - .L_60)
.L_60:
        /*0004*/ 	.word	0x00000082


	//----- nvinfo : EIATTR_KPARAM_INFO
	.align		4
.L_61:
        /*0008*/ 	.byte	0x04, 0x17
        /*000a*/ 	.short	(.L_63 - .L_62)
.L_62:
        /*000c*/ 	.word	0x00000000
        /*0010*/ 	.short	0x0005
        /*0012*/ 	.short	0x0020
        /*0014*/ 	.byte	0x00, 0xf0, 0x11, 0x00


	//----- nvinfo : EIATTR_KPARAM_INFO
	.align		4
.L_63:
        /*0018*/ 	.byte	0x04, 0x17
        /*001a*/ 	.short	(.L_65 - .L_64)
.L_64:
        /*001c*/ 	.word	0x00000000
        /*0020*/ 	.short	0x0004
        /*0022*/ 	.short	0x001c
        /*0024*/ 	.byte	0x00, 0xf0, 0x11, 0x00


	//----- nvinfo : EIATTR_KPARAM_INFO
	.align		4
.L_65:
        /*0028*/ 	.byte	0x04, 0x17
        /*002a*/ 	.short	(.L_67 - .L_66)
.L_66:
        /*002c*/ 	.word	0x00000000
        /*0030*/ 	.short	0x0003
        /*0032*/ 	.short	0x0018
        /*0034*/ 	.byte	0x00, 0xf0, 0x11, 0x00


	//----- nvinfo : EIATTR_KPARAM_INFO
	.align		4
.L_67:
        /*0038*/ 	.byte	0x04, 0x17
        /*003a*/ 	.short	(.L_69 - .L_68)
.L_68:
        /*003c*/ 	.word	0x00000000
        /*0040*/ 	.short	0x0002
        /*0042*/ 	.short	0x0010
        /*0044*/ 	.byte	0x00, 0xf5, 0x21, 0x00


	//----- nvinfo : EIATTR_KPARAM_INFO
	.align		4
.L_69:
        /*0048*/ 	.byte	0x04, 0x17
        /*004a*/ 	.short	(.L_71 - .L_70)
.L_70:
        /*004c*/ 	.word	0x00000000
        /*0050*/ 	.short	0x0001
        /*0052*/ 	.short	0x0008
        /*0054*/ 	.byte	0x00, 0xf5, 0x21, 0x00


	//----- nvinfo : EIATTR_KPARAM_INFO
	.align		4
.L_71:
        /*0058*/ 	.byte	0x04, 0x17
        /*005a*/ 	.short	(.L_73 - .L_72)
.L_72:
        /*005c*/ 	.word	0x00000000
        /*0060*/ 	.short	0x0000
        /*0062*/ 	.short	0x0000
        /*0064*/ 	.byte	0x00, 0xf5, 0x21, 0x00


	//----- nvinfo : EIATTR_SPARSE_MMA_MASK
	.align		4
.L_73:
        /*0068*/ 	.byte	0x03, 0x50
        /*006a*/ 	.short	0x0000


	//----- nvinfo : EIATTR_MAXREG_COUNT
	.align		4
        /*006c*/ 	.byte	0x03, 0x1b
        /*006e*/ 	.short	0x00ff


	//----- nvinfo : EIATTR_MERCURY_ISA_VERSION
	.align		4
        /*0070*/ 	.byte	0x03, 0x5f
        /*0072*/ 	.short	0x0101


	//----- nvinfo : EIATTR_VRC_CTA_INIT_COUNT
	.align		4
        /*0074*/ 	.byte	0x02, 0x4a
	.zero		1
	.zero		1


	//----- nvinfo : EIATTR_EXIT_INSTR_OFFSETS
	.align		4
        /*0078*/ 	.byte	0x04, 0x1c
        /*007a*/ 	.short	(.L_75 - .L_74)


	//   ....[0]....
.L_74:
        /*007c*/ 	.word	0x000000d0


	//   ....[1]....
        /*0080*/ 	.word	0x000008f0


	//----- nvinfo : EIATTR_CBANK_PARAM_SIZE
	.align		4
.L_75:
        /*0084*/ 	.byte	0x03, 0x19
        /*0086*/ 	.short	0x0024


	//----- nvinfo : EIATTR_PARAM_CBANK
	.align		4
        /*0088*/ 	.byte	0x04, 0x0a
        /*008a*/ 	.short	(.L_77 - .L_76)
	.align		4
.L_76:
        /*008c*/ 	.word	index@(.nv.constant0.matmul_kernel)
        /*0090*/ 	.short	0x0380
        /*0092*/ 	.short	0x0024


	//----- nvinfo : EIATTR_SW_WAR
	.align		4
.L_77:
        /*0094*/ 	.byte	0x04, 0x36
        /*0096*/ 	.short	(.L_79 - .L_78)
.L_78:
        /*0098*/ 	.word	0x00000008
.L_79:


//--------------------- .nv.callgraph             --------------------------
	.section	.nv.callgraph,"",@"SHT_CUDA_CALLGRAPH"
	.align	4
	.sectionentsize	8
	.align		4
        /*0000*/ 	.word	0x00000000
	.align		4
        /*0004*/ 	.word	0xffffffff
	.align		4
        /*0008*/ 	.word	0x00000000
	.align		4
        /*000c*/ 	.word	0xfffffffe
	.align		4
        /*0010*/ 	.word	0x00000000
	.align		4
        /*0014*/ 	.word	0xfffffffd
	.align		4
        /*0018*/ 	.word	0x00000000
	.align		4
        /*001c*/ 	.word	0xfffffffc


//--------------------- .text.bmm_kernel          --------------------------
	.section	.text.bmm_kernel,"ax",@progbits
	.align	128
        .global         bmm_kernel
        .type           bmm_kernel,@function
        .size           bmm_kernel,(.L_x_13 - bmm_kernel)
        .other          bmm_kernel,@"STO_CUDA_ENTRY STV_DEFAULT"
bmm_kernel:
.text.bmm_kernel:
[----:B------:R-:W-:Y:S01]  /*0000*/  LDC R1, c[0x0][0x37c] ;  /* 0x0000df00ff017b82 */ /* 0x000fe20000000800 */
[----:B------:R-:W0:Y:S07]  /*0010*/  S2R R3, SR_TID.Y ;  /* 0x0000000000037919 */ /* 0x000e2e0000002200 */
[----:B------:R-:W0:Y:S01]  /*0020*/  S2UR UR6, SR_CTAID.Y ;  /* 0x00000000000679c3 */ /* 0x000e220000002600 */
[----:B------:R-:W1:Y:S07]  /*0030*/  S2R R2, SR_TID.X ;  /* 0x0000000000027919 */ /* 0x000e6e0000002100 */
[----:B------:R-:W0:Y:S01]  /*0040*/  LDC R0, c[0x0][0x364] ;  /* 0x0000d900ff007b82 */ /* 0x000e220000000800 */
[----:B------:R-:W2:Y:S07]  /*0050*/  LDCU UR5, c[0x0][0x360] ;  /* 0x00006c00ff0577ac */ /* 0x000eae0008000800 */
[----:B------:R-:W2:Y:S08]  /*0060*/  S2UR UR4, SR_CTAID.X ;  /* 0x00000000000479c3 */ /* 0x000eb00000002500 */
[----:B------:R-:W3:Y:S08]  /*0070*/  LDC.64 R18, c[0x0][0x398] ;  /* 0x0000e600ff127b82 */ /* 0x000ef00000000a00 */
[----:B------:R-:W4:Y:S01]  /*0080*/  S2UR UR8, SR_CTAID.Z ;  /* 0x00000000000879c3 */ /* 0x000f220000002700 */
[----:B0-----:R-:W-:-:S07]  /*0090*/  IMAD R0, R0, UR6, R3 ;  /* 0x0000000600007c24 */ /* 0x001fce000f8e0203 */
[----:B------:R-:W0:Y:S01]  /*00a0*/  LDC R7, c[0x0][0x3a4] ;  /* 0x0000e900ff077b82 */ /* 0x000e220000000800 */
[----:B--2---:R-:W-:-:S06]  /*00b0*/  UIMAD UR4, UR4, UR5, URZ ;  /* 0x00000005040472a4 */ /* 0x004fcc000f8e02ff */
[----:B-1----:R-:W-:Y:S02]  /*00c0*/  IADD3 R6, PT, PT, R2, UR4, RZ ;  /* 0x0000000402067c10 */ /* 0x002fe4000fffe0ff */
[----:B---3--:R-:W-:-:S04]  /*00d0*/  ISETP.GE.AND P0, PT, R0, R19, PT ;  /* 0x000000130000720c */ /* 0x008fc80003f06270 */
[----:B----4-:R-:W-:-:S04]  /*00e0*/  ISETP.LE.OR P0, PT, R18, UR8, P0 ;  /* 0x0000000812007c0c */ /* 0x010fc80008703670 */
[----:B0-----:R-:W-:-:S13]  /*00f0*/  ISETP.GE.OR P0, PT, R6, R7, P0 ;  /* 0x000000070600720c */ /* 0x001fda0000706670 */
[----:B------:R-:W-:Y:S05]  /*0100*/  @P0 EXIT ;  /* 0x000000000000094d */ /* 0x000fea0003800000 */
[----:B------:R-:W0:Y:S01]  /*0110*/  LDC R14, c[0x0][0x3a0] ;  /* 0x0000e800ff0e7b82 */ /* 0x000e220000000800 */
[----:B------:R-:W1:Y:S01]  /*0120*/  LDCU.64 UR10, c[0x0][0x358] ;  /* 0x00006b00ff0a77ac */ /* 0x000e620008000a00 */
[----:B------:R-:W-:Y:S01]  /*0130*/  HFMA2 R29, -RZ, RZ, 0, 0 ;  /* 0x00000000ff1d7431 */ /* 0x000fe200000001ff */
[----:B0-----:R-:W-:-:S13]  /*0140*/  ISETP.GE.AND P0, PT, R14, 0x1, PT ;  /* 0x000000010e00780c */ /* 0x001fda0003f06270 */
[----:B-1----:R-:W-:Y:S05]  /*0150*/  @!P0 BRA `(.L_x_0) ;  /* 0x0000000400d08947 */ /* 0x002fea0003800000 */
[C---:B------:R-:W-:Y:S01]  /*0160*/  ISETP.GE.U32.AND P1, PT, R14.reuse, 0x8, PT ;  /* 0x000000080e00780c */ /* 0x040fe20003f26070 */
[----:B------:R-:W-:Y:S01]  /*0170*/  IMAD R3, R19, UR8, R0 ;  /* 0x0000000813037c24 */ /* 0x000fe2000f8e0200 */
[----:B------:R-:W-:Y:S02]  /*0180*/  LOP3.LUT R21, R14, 0x7, RZ, 0xc0, !PT ;  /* 0x000000070e157812 */ /* 0x000fe400078ec0ff */
[----:B------:R-:W-:Y:S01]  /*0190*/  MOV R29, RZ ;  /* 0x000000ff001d7202 */ /* 0x000fe20000000f00 */
[----:B------:R-:W-:Y:S01]  /*01a0*/  IMAD R16, R3, R14, RZ ;  /* 0x0000000e03107224 */ /* 0x000fe200078e02ff */
[----:B------:R-:W-:Y:S02]  /*01b0*/  ISETP.NE.AND P0, PT, R21, RZ, PT ;  /* 0x000000ff1500720c */ /* 0x000fe40003f05270 */
[----:B------:R-:W-:-:S05]  /*01c0*/  MOV R17, RZ ;  /* 0x000000ff00117202 */ /* 0x000fca0000000f00 */
[----:B------:R-:W-:Y:S06]  /*01d0*/  @!P1 BRA `(.L_x_1) ;  /* 0x0000000000cc9947 */ /* 0x000fec0003800000 */
[----:B------:R-:W0:Y:S01]  /*01e0*/  LDCU.64 UR6, c[0x0][0x380] ;  /* 0x00007000ff0677ac */ /* 0x000e220008000a00 */
[----:B------:R-:W-:Y:S01]  /*01f0*/  IMAD R3, R7, UR8, RZ ;  /* 0x0000000807037c24 */ /* 0x000fe2000f8e02ff */
[----:B------:R-:W-:Y:S02]  /*0200*/  LOP3.LUT R17, R14, 0x7ffffff8, RZ, 0xc0, !PT ;  /* 0x7ffffff80e117812 */ /* 0x000fe400078ec0ff */
[----:B------:R-:W-:Y:S01]  /*0210*/  MOV R29, RZ ;  /* 0x000000ff001d7202 */ /* 0x000fe20000000f00 */
[----:B------:R-:W-:Y:S01]  /*0220*/  IMAD R3, R3, R14, R2 ;  /* 0x0000000e03037224 */ /* 0x000fe200078e0202 */
[----:B------:R-:W-:Y:S02]  /*0230*/  MOV R15, R16 ;  /* 0x00000010000f7202 */ /* 0x000fe40000000f00 */
[----:B------:R-:W-:Y:S02]  /*0240*/  IADD3 R20, PT, PT, -R17, RZ, RZ ;  /* 0x000000ff11147210 */ /* 0x000fe40007ffe1ff */
[----:B------:R-:W-:Y:S01]  /*0250*/  IADD3 R18, PT, PT, R3, UR4, RZ ;  /* 0x0000000403127c10 */ /* 0x000fe2000fffe0ff */
[----:B0-----:R-:W-:-:S04]  /*0260*/  UIADD3 UR5, UP0, UPT, UR6, 0x10, URZ ;  /* 0x0000001006057890 */ /* 0x001fc8000ff1e0ff */
[----:B------:R-:W-:-:S12]  /*0270*/  UIADD3.X UR6, UPT, UPT, URZ, UR7, URZ, UP0, !UPT ;  /* 0x00000007ff067290 */ /* 0x000fd800087fe4ff */
.L_x_2:
[----:B------:R-:W0:Y:S01]  /*0280*/  LDC.64 R12, c[0x0][0x388] ;  /* 0x0000e200ff0c7b82 */ /* 0x000e220000000a00 */
[----:B------:R-:W-:Y:S02]  /*0290*/  MOV R2, UR5 ;  /* 0x0000000500027c02 */ /* 0x000fe40008000f00 */
[----:B------:R-:W-:-:S03]  /*02a0*/  MOV R3, UR6 ;  /* 0x0000000600037c02 */ /* 0x000fc60008000f00 */
[----:B------:R-:W-:-:S05]  /*02b0*/  IMAD.WIDE R2, R15, 0x4, R2 ;  /* 0x000000040f027825 */ /* 0x000fca00078e0202 */
[----:B------:R-:W2:Y:S04]  /*02c0*/  LDG.E R25, desc[UR10][R2.64+-0xc] ;  /* 0xfffff40a02197981 */ /* 0x000ea8000c1e1900 */
[----:B------:R-:W3:Y:S01]  /*02d0*/  LDG.E R27, desc[UR10][R2.64+-0x8] ;  /* 0xfffff80a021b7981 */ /* 0x000ee2000c1e1900 */
[----:B0-----:R-:W-:-:S05]  /*02e0*/  IMAD.WIDE R12, R18, 0x4, R12 ;  /* 0x00000004120c7825 */ /* 0x001fca00078e020c */
[----:B------:R-:W4:Y:S01]  /*02f0*/  LDG.E R28, desc[UR10][R12.64] ;  /* 0x0000000a0c1c7981 */ /* 0x000f22000c1e1900 */
[----:B------:R-:W-:-:S05]  /*0300*/  IMAD.WIDE R22, R7, 0x4, R12 ;  /* 0x0000000407167825 */ /* 0x000fca00078e020c */
[----:B------:R-:W2:Y:S04]  /*0310*/  LDG.E R26, desc[UR10][R22.64] ;  /* 0x0000000a161a7981 */ /* 0x000ea8000c1e1900 */
[----:B------:R-:W4:Y:S01]  /*0320*/  LDG.E R12, desc[UR10][R2.64+-0x10] ;  /* 0xfffff00a020c7981 */ /* 0x000f22000c1e1900 */
[----:B------:R-:W-:-:S05]  /*0330*/  IMAD.WIDE R8, R7, 0x4, R22 ;  /* 0x0000000407087825 */ /* 0x000fca00078e0216 */
[----:B------:R0:W3:Y:S01]  /*0340*/  LDG.E R24, desc[UR10][R8.64] ;  /* 0x0000000a08187981 */ /* 0x0000e2000c1e1900 */
[----:B------:R-:W-:-:S04]  /*0350*/  IMAD.WIDE R10, R7, 0x4, R8 ;  /* 0x00000004070a7825 */ /* 0x000fc800078e0208 */
[C---:B------:R-:W-:Y:S02]  /*0360*/  IMAD.WIDE R4, R7.reuse, 0x4, R10 ;  /* 0x0000000407047825 */ /* 0x040fe400078e020a */
[----:B------:R-:W5:Y:S04]  /*0370*/  LDG.E R10, desc[UR10][R10.64] ;  /* 0x0000000a0a0a7981 */ /* 0x000f68000c1e1900 */
[----:B------:R-:W5:Y:S01]  /*0380*/  LDG.E R11, desc[UR10][R2.64+0x8] ;  /* 0x0000080a020b7981 */ /* 0x000f62000c1e1900 */
[----:B----4-:R-:W-:Y:S01]  /*0390*/  FFMA R28, R12, R28, R29 ;  /* 0x0000001c0c1c7223 */ /* 0x010fe2000000001d */
[----:B------:R-:W-:Y:S02]  /*03a0*/  IMAD.WIDE R12, R7, 0x4, R4 ;  /* 0x00000004070c7825 */ /* 0x000fe400078e0204 */
[----:B------:R-:W5:Y:S02]  /*03b0*/  LDG.E R29, desc[UR10][R2.64+-0x4] ;  /* 0xfffffc0a021d7981 */ /* 0x000f64000c1e1900 */
[----:B--2---:R-:W-:-:S02]  /*03c0*/  FFMA R26, R25, R26, R28 ;  /* 0x0000001a191a7223 */ /* 0x004fc4000000001c */
[----:B------:R-:W2:Y:S01]  /*03d0*/  LDG.E R4, desc[UR10][R4.64] ;  /* 0x0000000a04047981 */ /* 0x000ea2000c1e1900 */
[----:B------:R-:W-:-:S03]  /*03e0*/  IMAD.WIDE R22, R7, 0x4, R12 ;  /* 0x0000000407167825 */ /* 0x000fc600078e020c */
[----:B------:R-:W2:Y:S04]  /*03f0*/  LDG.E R25, desc[UR10][R2.64] ;  /* 0x0000000a02197981 */ /* 0x000ea8000c1e1900 */
[----:B------:R-:W4:Y:S01]  /*0400*/  LDG.E R12, desc[UR10][R12.64] ;  /* 0x0000000a0c0c7981 */ /* 0x000f22000c1e1900 */
[----:B0-----:R-:W-:-:S03]  /*0410*/  IMAD.WIDE R8, R7, 0x4, R22 ;  /* 0x0000000407087825 */ /* 0x001fc600078e0216 */
[----:B------:R-:W4:Y:S04]  /*0420*/  LDG.E R5, desc[UR10][R2.64+0x4] ;  /* 0x0000040a02057981 */ /* 0x000f28000c1e1900 */
[----:B------:R-:W4:Y:S04]  /*0430*/  LDG.E R28, desc[UR10][R22.64] ;  /* 0x0000000a161c7981 */ /* 0x000f28000c1e1900 */
[----:B------:R-:W4:Y:S04]  /*0440*/  LDG.E R13, desc[UR10][R2.64+0xc] ;  /* 0x00000c0a020d7981 */ /* 0x000f28000c1e1900 */
[----:B------:R-:W4:Y:S01]  /*0450*/  LDG.E R8, desc[UR10][R8.64] ;  /* 0x0000000a08087981 */ /* 0x000f22000c1e1900 */
[----:B---3--:R-:W-:Y:S01]  /*0460*/  FFMA R24, R27, R24, R26 ;  /* 0x000000181b187223 */ /* 0x008fe2000000001a */
[----:B------:R-:W-:-:S04]  /*0470*/  IADD3 R20, PT, PT, R20, 0x8, RZ ;  /* 0x0000000814147810 */ /* 0x000fc80007ffe0ff */
[----:B------:R-:W-:Y:S02]  /*0480*/  ISETP.NE.AND P1, PT, R20, RZ, PT ;  /* 0x000000ff1400720c */ /* 0x000fe40003f25270 */
[----:B------:R-:W-:Y:S02]  /*0490*/  LEA R18, R7, R18, 0x3 ;  /* 0x0000001207127211 */ /* 0x000fe400078e18ff */
[----:B------:R-:W-:Y:S01]  /*04a0*/  IADD3 R15, PT, PT, R15, 0x8, RZ ;  /* 0x000000080f0f7810 */ /* 0x000fe20007ffe0ff */
[----:B-----5:R-:W-:-:S04]  /*04b0*/  FFMA R10, R29, R10, R24 ;  /* 0x0000000a1d0a7223 */ /* 0x020fc80000000018 */
[----:B--2---:R-:W-:-:S04]  /*04c0*/  FFMA R4, R25, R4, R10 ;  /* 0x0000000419047223 */ /* 0x004fc8000000000a */
[----:B----4-:R-:W-:-:S04]  /*04d0*/  FFMA R4, R5, R12, R4 ;  /* 0x0000000c05047223 */ /* 0x010fc80000000004 */
[----:B------:R-:W-:-:S04]  /*04e0*/  FFMA R4, R11, R28, R4 ;  /* 0x0000001c0b047223 */ /* 0x000fc80000000004 */
[----:B------:R-:W-:Y:S01]  /*04f0*/  FFMA R29, R13, R8, R4 ;  /* 0x000000080d1d7223 */ /* 0x000fe20000000004 */
[----:B------:R-:W-:Y:S06]  /*0500*/  @P1 BRA `(.L_x_2) ;  /* 0xfffffffc005c1947 */ /* 0x000fec000383ffff */
.L_x_1:
[----:B------:R-:W-:Y:S05]  /*0510*/  @!P0 BRA `(.L_x_0) ;  /* 0x0000000000e08947 */ /* 0x000fea0003800000 */
[----:B------:R-:W-:Y:S02]  /*0520*/  ISETP.GE.U32.AND P0, PT, R21, 0x4, PT ;  /* 0x000000041500780c */ /* 0x000fe40003f06070 */
[----:B------:R-:W-:-:S04]  /*0530*/  LOP3.LUT R15, R14, 0x3, RZ, 0xc0, !PT ;  /* 0x000000030e0f7812 */ /* 0x000fc800078ec0ff */
[----:B------:R-:W-:-:S07]  /*0540*/  ISETP.NE.AND P1, PT, R15, RZ, PT ;  /* 0x000000ff0f00720c */ /* 0x000fce0003f25270 */
[----:B------:R-:W-:Y:S06]  /*0550*/  @!P0 BRA `(.L_x_3) ;  /* 0x00000000005c8947 */ /* 0x000fec0003800000 */
[----:B------:R-:W0:Y:S01]  /*0560*/  LDC.64 R2, c[0x0][0x388] ;  /* 0x0000e200ff027b82 */ /* 0x000e220000000a00 */
[----:B------:R-:W-:Y:S01]  /*0570*/  IMAD R8, R14, UR8, R17 ;  /* 0x000000080e087c24 */ /* 0x000fe2000f8e0211 */
[----:B------:R-:W-:-:S03]  /*0580*/  IADD3 R9, PT, PT, R16, R17, RZ ;  /* 0x0000001110097210 */ /* 0x000fc60007ffe0ff */
[----:B------:R-:W-:-:S03]  /*0590*/  IMAD R11, R8, R7, R6 ;  /* 0x00000007080b7224 */ /* 0x000fc600078e0206 */
[----:B------:R-:W1:Y:S01]  /*05a0*/  LDC.64 R4, c[0x0][0x380] ;  /* 0x0000e000ff047b82 */ /* 0x000e620000000a00 */
[----:B0-----:R-:W-:-:S04]  /*05b0*/  IMAD.WIDE R2, R11, 0x4, R2 ;  /* 0x000000040b027825 */ /* 0x001fc800078e0202 */
[----:B-1----:R-:W-:-:S04]  /*05c0*/  IMAD.WIDE R4, R9, 0x4, R4 ;  /* 0x0000000409047825 */ /* 0x002fc800078e0204 */
[C---:B------:R-:W-:Y:S01]  /*05d0*/  IMAD.WIDE R8, R7.reuse, 0x4, R2 ;  /* 0x0000000407087825 */ /* 0x040fe200078e0202 */
[----:B------:R-:W2:Y:S04]  /*05e0*/  LDG.E R18, desc[UR10][R4.64] ;  /* 0x0000000a04127981 */ /* 0x000ea8000c1e1900 */
[----:B------:R-:W2:Y:S01]  /*05f0*/  LDG.E R2, desc[UR10][R2.64] ;  /* 0x0000000a02027981 */ /* 0x000ea2000c1e1900 */
[----:B------:R-:W-:-:S03]  /*0600*/  IMAD.WIDE R10, R7, 0x4, R8 ;  /* 0x00000004070a7825 */ /* 0x000fc600078e0208 */
[----:B------:R-:W3:Y:S04]  /*0610*/  LDG.E R8, desc[UR10][R8.64] ;  /* 0x0000000a08087981 */ /* 0x000ee8000c1e1900 */
[----:B------:R-:W3:Y:S01]  /*0620*/  LDG.E R21, desc[UR10][R4.64+0x4] ;  /* 0x0000040a04157981 */ /* 0x000ee2000c1e1900 */
[----:B------:R-:W-:-:S03]  /*0630*/  IMAD.WIDE R12, R7, 0x4, R10 ;  /* 0x00000004070c7825 */ /* 0x000fc600078e020a */
[----:B------:R-:W4:Y:S04]  /*0640*/  LDG.E R20, desc[UR10][R10.64] ;  /* 0x0000000a0a147981 */ /* 0x000f28000c1e1900 */
[----:B------:R-:W4:Y:S04]  /*0650*/  LDG.E R23, desc[UR10][R4.64+0x8] ;  /* 0x0000080a04177981 */ /* 0x000f28000c1e1900 */
[----:B------:R-:W5:Y:S04]  /*0660*/  LDG.E R25, desc[UR10][R4.64+0xc] ;  /* 0x00000c0a04197981 */ /* 0x000f68000c1e1900 */
[----:B------:R-:W5:Y:S01]  /*0670*/  LDG.E R12, desc[UR10][R12.64] ;  /* 0x0000000a0c0c7981 */ /* 0x000f62000c1e1900 */
[----:B------:R-:W-:Y:S01]  /*0680*/  IADD3 R17, PT, PT, R17, 0x4, RZ ;  /* 0x0000000411117810 */ /* 0x000fe20007ffe0ff */
[----:B--2---:R-:W-:-:S04]  /*0690*/  FFMA R18, R18, R2, R29 ;  /* 0x0000000212127223 */ /* 0x004fc8000000001d */
[----:B---3--:R-:W-:-:S04]  /*06a0*/  FFMA R18, R21, R8, R18 ;  /* 0x0000000815127223 */ /* 0x008fc80000000012 */
[----:B----4-:R-:W-:-:S04]  /*06b0*/  FFMA R18, R23, R20, R18 ;  /* 0x0000001417127223 */ /* 0x010fc80000000012 */
[----:B-----5:R-:W-:-:S07]  /*06c0*/  FFMA R29, R25, R12, R18 ;  /* 0x0000000c191d7223 */ /* 0x020fce0000000012 */
.L_x_3:
[----:B------:R-:W-:Y:S05]  /*06d0*/  @!P1 BRA `(.L_x_0) ;  /* 0x0000000000709947 */ /* 0x000fea0003800000 */
[----:B------:R-:W0:Y:S01]  /*06e0*/  LDC.64 R8, c[0x0][0x388] ;  /* 0x0000e200ff087b82 */ /* 0x000e220000000a00 */
[----:B------:R-:W-:Y:S02]  /*06f0*/  ISETP.NE.AND P0, PT, R15, 0x1, PT ;  /* 0x000000010f00780c */ /* 0x000fe40003f05270 */
[----:B------:R-:W-:-:S04]  /*0700*/  LOP3.LUT R12, R14, 0x1, RZ, 0xc0, !PT ;  /* 0x000000010e0c7812 */ /* 0x000fc800078ec0ff */
[----:B------:R-:W-:Y:S01]  /*0710*/  ISETP.NE.U32.AND P1, PT, R12, 0x1, PT ;  /* 0x000000010c00780c */ /* 0x000fe20003f25070 */
[----:B------:R-:W1:Y:S06]  /*0720*/  LDC.64 R10, c[0x0][0x380] ;  /* 0x0000e000ff0a7b82 */ /* 0x000e6c0000000a00 */
[----:B------:R-:W-:Y:S01]  /*0730*/  @P0 IMAD R12, R14, UR8, R17 ;  /* 0x000000080e0c0c24 */ /* 0x000fe2000f8e0211 */
[----:B------:R-:W-:Y:S01]  /*0740*/  @P0 IADD3 R13, PT, PT, R16, R17, RZ ;  /* 0x00000011100d0210 */ /* 0x000fe20007ffe0ff */
[----:B------:R-:W2:Y:S01]  /*0750*/  LDC.64 R2, c[0x0][0x380] ;  /* 0x0000e000ff027b82 */ /* 0x000ea20000000a00 */
[----:B------:R-:W-:Y:S01]  /*0760*/  @P0 IADD3 R17, PT, PT, R17, 0x2, RZ ;  /* 0x0000000211110810 */ /* 0x000fe20007ffe0ff */
[----:B------:R-:W-:-:S04]  /*0770*/  @P0 IMAD R15, R12, R7, R6 ;  /* 0x000000070c0f0224 */ /* 0x000fc800078e0206 */
[----:B------:R-:W-:Y:S01]  /*0780*/  @!P1 IMAD R14, R14, UR8, R17 ;  /* 0x000000080e0e9c24 */ /* 0x000fe2000f8e0211 */
[----:B------:R-:W-:Y:S01]  /*0790*/  @!P1 IADD3 R17, PT, PT, R16, R17, RZ ;  /* 0x0000001110119210 */ /* 0x000fe20007ffe0ff */
[----:B------:R-:W3:Y:S01]  /*07a0*/  LDC.64 R4, c[0x0][0x388] ;  /* 0x0000e200ff047b82 */ /* 0x000ee20000000a00 */
[----:B0-----:R-:W-:-:S04]  /*07b0*/  @P0 IMAD.WIDE R8, R15, 0x4, R8 ;  /* 0x000000040f080825 */ /* 0x001fc800078e0208 */
[----:B------:R-:W-:Y:S01]  /*07c0*/  @!P1 IMAD R15, R14, R7, R6 ;  /* 0x000000070e0f9224 */ /* 0x000fe200078e0206 */
[----:B------:R-:W4:Y:S01]  /*07d0*/  @P0 LDG.E R16, desc[UR10][R8.64] ;  /* 0x0000000a08100981 */ /* 0x000f22000c1e1900 */
[----:B-1----:R-:W-:-:S04]  /*07e0*/  @P0 IMAD.WIDE R10, R13, 0x4, R10 ;  /* 0x000000040d0a0825 */ /* 0x002fc800078e020a */
[----:B------:R-:W-:Y:S01]  /*07f0*/  @P0 IMAD.WIDE R12, R7, 0x4, R8 ;  /* 0x00000004070c0825 */ /* 0x000fe200078e0208 */
[----:B------:R-:W4:Y:S03]  /*0800*/  @P0 LDG.E R14, desc[UR10][R10.64] ;  /* 0x0000000a0a0e0981 */ /* 0x000f26000c1e1900 */
[----:B--2---:R-:W-:Y:S01]  /*0810*/  @!P1 IMAD.WIDE R2, R17, 0x4, R2 ;  /* 0x0000000411029825 */ /* 0x004fe200078e0202 */
[----:B------:R-:W2:Y:S04]  /*0820*/  @P0 LDG.E R21, desc[UR10][R10.64+0x4] ;  /* 0x0000040a0a150981 */ /* 0x000ea8000c1e1900 */
[----:B------:R-:W2:Y:S01]  /*0830*/  @P0 LDG.E R12, desc[UR10][R12.64] ;  /* 0x0000000a0c0c0981 */ /* 0x000ea2000c1e1900 */
[----:B---3--:R-:W-:-:S03]  /*0840*/  @!P1 IMAD.WIDE R4, R15, 0x4, R4 ;  /* 0x000000040f049825 */ /* 0x008fc600078e0204 */
[----:B------:R-:W3:Y:S04]  /*0850*/  @!P1 LDG.E R2, desc[UR10][R2.64] ;  /* 0x0000000a02029981 */ /* 0x000ee8000c1e1900 */
[----:B------:R-:W3:Y:S01]  /*0860*/  @!P1 LDG.E R4, desc[UR10][R4.64] ;  /* 0x0000000a04049981 */ /* 0x000ee2000c1e1900 */
[----:B----4-:R-:W-:-:S04]  /*0870*/  @P0 FFMA R14, R14, R16, R29 ;  /* 0x000000100e0e0223 */ /* 0x010fc8000000001d */
[----:B--2---:R-:W-:-:S04]  /*0880*/  @P0 FFMA R29, R21, R12, R14 ;  /* 0x0000000c151d0223 */ /* 0x004fc8000000000e */
[----:B---3--:R-:W-:-:S07]  /*0890*/  @!P1 FFMA R29, R2, R4, R29 ;  /* 0x00000004021d9223 */ /* 0x008fce000000001d */
.L_x_0:
[----:B------:R-:W0:Y:S01]  /*08a0*/  LDC.64 R2, c[0x0][0x390] ;  /* 0x0000e400ff027b82 */ /* 0x000e220000000a00 */
[----:B------:R-:W-:-:S04]  /*08b0*/  IMAD R0, R19, UR8, R0 ;  /* 0x0000000813007c24 */ /* 0x000fc8000f8e0200 */
[----:B------:R-:W-:-:S04]  /*08c0*/  IMAD R7, R0, R7, R6 ;  /* 0x0000000700077224 */ /* 0x000fc800078e0206 */
[----:B0-----:R-:W-:-:S05]  /*08d0*/  IMAD.WIDE R2, R7, 0x4, R2 ;  /* 0x0000000407027825 */ /* 0x001fca00078e0202 */
[----:B------:R-:W-:Y:S01]  /*08e0*/  STG.E desc[UR10][R2.64], R29 ;  /* 0x0000001d02007986 */ /* 0x000fe2000c10190a */
[----:B------:R-:W-:Y:S05]  /*08f0*/  EXIT ;  /* 0x000000000000794d */ /* 0x000fea0003800000 */
.L_x_4:
[----:B------:R-:W-:-:S00]  /*0900*/  BRA `(.L_x_4) ;  /* 0xfffffffc00fc7947 */ /* 0x000fc0000383ffff */
[----:B------:R-:W-:-:S00]  /*0910*/  NOP ;  /* 0x0000000000007918 */ /* 0x000fc00000000000 */
        /* <DEDUP_REMOVED lines=14> */
.L_x_13:


//--------------------- .text.matmul_tiled_kernel --------------------------
	.section	.text.matmul_tiled_kernel,"ax",@progbits
	.align	128
        .global         matmul_tiled_kernel
        .type           matmul_tiled_kernel,@function
        .size           matmul_tiled_kernel,(.L_x_14 - matmul_tiled_kernel)
        .other          matmul_tiled_kernel,@"STO_CUDA_ENTRY STV_DEFAULT"
matmul_tiled_kernel:
.text.matmul_tiled_kernel:
[----:B------:R-:W-:Y:S01]  /*0000*/  LDC R1, c[0x0][0x37c] ;  /* 0x0000df00ff017b82 */ /* 0x000fe20000000800 */
[----:B------:R-:W0:Y:S01]  /*0010*/  S2R R12, SR_CTAID.Y ;  /* 0x00000000000c7919 */ /* 0x000e220000002600 */
[----:B------:R-:W1:Y:S01]  /*0020*/  LDCU UR10, c[0x0][0x39c] ;  /* 0x00007380ff0a77ac */ /* 0x000e620008000800 */
[----:B------:R-:W-:Y:S01]  /*0030*/  HFMA2 R23, -RZ, RZ, 0, 0 ;  /* 0x00000000ff177431 */ /* 0x000fe200000001ff */
[----:B------:R-:W0:Y:S01]  /*0040*/  S2R R0, SR_TID.Y ;  /* 0x0000000000007919 */ /* 0x000e220000002200 */
[----:B------:R-:W2:Y:S01]  /*0050*/  LDCU UR14, c[0x0][0x3a0] ;  /* 0x00007400ff0e77ac */ /* 0x000ea20008000800 */
[----:B------:R-:W3:Y:S01]  /*0060*/  S2R R5, SR_CTAID.X ;  /* 0x0000000000057919 */ /* 0x000ee20000002500 */
[----:B------:R-:W4:Y:S01]  /*0070*/  LDCU.64 UR8, c[0x0][0x358] ;  /* 0x00006b00ff0877ac */ /* 0x000f220008000a00 */
[----:B------:R-:W3:Y:S01]  /*0080*/  S2R R21, SR_TID.X ;  /* 0x0000000000157919 */ /* 0x000ee20000002100 */
[----:B-1----:R-:W-:Y:S01]  /*0090*/  UISETP.GE.AND UP0, UPT, UR10, 0x1, UPT ;  /* 0x000000010a00788c */ /* 0x002fe2000bf06270 */
[----:B0-----:R-:W-:-:S02]  /*00a0*/  LEA R12, R12, R0, 0x4 ;  /* 0x000000000c0c7211 */ /* 0x001fc400078e20ff */
[----:B---3--:R-:W-:-:S06]  /*00b0*/  LEA R13, R5, R21, 0x4 ;  /* 0x00000015050d7211 */ /* 0x008fcc00078e20ff */
[----:B--2-4-:R-:W-:Y:S05]  /*00c0*/  BRA.U !UP0, `(.L_x_5) ;  /* 0x0000000508387547 */ /* 0x014fea000b800000 */
[----:B------:R-:W0:Y:S01]  /*00d0*/  S2UR UR7, SR_CgaCtaId ;  /* 0x00000000000779c3 */ /* 0x000e220000008800 */
[----:B------:R-:W1:Y:S01]  /*00e0*/  LDCU UR11, c[0x0][0x3a0] ;  /* 0x00007400ff0b77ac */ /* 0x000e620008000800 */
[----:B------:R-:W-:Y:S01]  /*00f0*/  MOV R23, RZ ;  /* 0x000000ff00177202 */ /* 0x000fe20000000f00 */
[----:B------:R-:W-:Y:S01]  /*0100*/  IMAD R15, R12, UR10, R21 ;  /* 0x0000000a0c0f7c24 */ /* 0x000fe2000f8e0215 */
[----:B------:R-:W-:Y:S01]  /*0110*/  UMOV UR5, 0x400 ;  /* 0x0000040000057882 */ /* 0x000fe20000000000 */
[----:B------:R-:W-:-:S03]  /*0120*/  UIADD3 UR4, UPT, UPT, UR10, 0xf, URZ ;  /* 0x0000000f0a047890 */ /* 0x000fc6000fffe0ff */
[----:B------:R-:W2:Y:S01]  /*0130*/  LDC R16, c[0x0][0x3a0] ;  /* 0x0000e800ff107b82 */ /* 0x000ea20000000800 */
[----:B------:R-:W-:Y:S02]  /*0140*/  UIADD3 UR6, UPT, UPT, UR5, 0x400, URZ ;  /* 0x0000040005067890 */ /* 0x000fe4000fffe0ff */
[----:B------:R-:W-:Y:S01]  /*0150*/  USHF.R.U32.HI UR4, URZ, 0x4, UR4 ;  /* 0x00000004ff047899 */ /* 0x000fe20008011604 */
[----:B------:R-:W3:Y:S04]  /*0160*/  LDCU.64 UR12, c[0x0][0x398] ;  /* 0x00007300ff0c77ac */ /* 0x000ee80008000a00 */
[----:B------:R-:W4:Y:S01]  /*0170*/  LDC.64 R2, c[0x0][0x380] ;  /* 0x0000e000ff027b82 */ /* 0x000f220000000a00 */
[----:B------:R-:W-:Y:S01]  /*0180*/  UIADD3 UR4, UPT, UPT, -UR4, URZ, URZ ;  /* 0x000000ff04047290 */ /* 0x000fe2000fffe1ff */
[----:B-1----:R-:W-:Y:S01]  /*0190*/  IMAD R14, R0, UR11, R21 ;  /* 0x0000000b000e7c24 */ /* 0x002fe2000f8e0215 */
[----:B0-----:R-:W-:-:S04]  /*01a0*/  ULEA UR5, UR7, UR5, 0x18 ;  /* 0x0000000507057291 */ /* 0x001fc8000f8ec0ff */
[----:B------:R-:W-:Y:S01]  /*01b0*/  LEA R14, R5, R14, 0x4 ;  /* 0x0000000e050e7211 */ /* 0x000fe200078e20ff */
[----:B------:R-:W-:Y:S01]  /*01c0*/  ULEA UR6, UR7, UR6, 0x18 ;  /* 0x0000000607067291 */ /* 0x000fe2000f8ec0ff */
[----:B------:R-:W-:-:S05]  /*01d0*/  LEA R18, R0, UR5, 0x6 ;  /* 0x0000000500127c11 */ /* 0x000fca000f8e30ff */
[C---:B------:R-:W-:Y:S02]  /*01e0*/  LEA R19, R21.reuse, UR6, 0x2 ;  /* 0x0000000615137c11 */ /* 0x040fe4000f8e10ff */
[----:B------:R-:W-:Y:S02]  /*01f0*/  LEA R20, R21, R18, 0x2 ;  /* 0x0000001215147211 */ /* 0x000fe400078e10ff */
[----:B---3--:R-:W-:-:S07]  /*0200*/  LEA R17, R0, R19, 0x6 ;  /* 0x0000001300117211 */ /* 0x008fce00078e30ff */
.L_x_6:
[----:B------:R-:W-:Y:S01]  /*0210*/  ISETP.GE.AND P0, PT, R0, UR13, PT ;  /* 0x0000000d00007c0c */ /* 0x000fe2000bf06270 */
[----:B------:R-:W-:Y:S01]  /*0220*/  HFMA2 R22, -RZ, RZ, 0, 0 ;  /* 0x00000000ff167431 */ /* 0x000fe200000001ff */
[----:B------:R-:W-:Y:S01]  /*0230*/  ISETP.GE.AND P1, PT, R21, UR13, PT ;  /* 0x0000000d15007c0c */ /* 0x000fe2000bf26270 */
[----:B----4-:R-:W-:Y:S01]  /*0240*/  IMAD.WIDE R4, R15, 0x4, R2 ;  /* 0x000000040f047825 */ /* 0x010fe200078e0202 */
[----:B--2---:R-:W-:Y:S02]  /*0250*/  ISETP.GE.OR P0, PT, R13, R16, P0 ;  /* 0x000000100d00720c */ /* 0x004fe40000706670 */
[----:B------:R-:W-:Y:S02]  /*0260*/  ISETP.GE.OR P1, PT, R12, UR12, P1 ;  /* 0x0000000c0c007c0c */ /* 0x000fe40008f26670 */
[----:B------:R-:W-:-:S09]  /*0270*/  MOV R27, RZ ;  /* 0x000000ff001b7202 */ /* 0x000fd20000000f00 */
[----:B------:R-:W0:Y:S02]  /*0280*/  @!P0 LDC.64 R6, c[0x0][0x388] ;  /* 0x0000e200ff068b82 */ /* 0x000e240000000a00 */
[----:B------:R-:W2:Y:S01]  /*0290*/  @!P1 LDG.E R27, desc[UR8][R4.64] ;  /* 0x00000008041b9981 */ /* 0x000ea2000c1e1900 */
[----:B0-----:R-:W-:-:S05]  /*02a0*/  @!P0 IMAD.WIDE R6, R14, 0x4, R6 ;  /* 0x000000040e068825 */ /* 0x001fca00078e0206 */
[----:B------:R-:W3:Y:S01]  /*02b0*/  @!P0 LDG.E R22, desc[UR8][R6.64] ;  /* 0x0000000806168981 */ /* 0x000ee2000c1e1900 */
[----:B------:R-:W-:-:S04]  /*02c0*/  UIADD3 UR4, UPT, UPT, UR4, 0x1, URZ ;  /* 0x0000000104047890 */ /* 0x000fc8000fffe0ff */
[----:B------:R-:W-:Y:S01]  /*02d0*/  UISETP.NE.AND UP0, UPT, UR4, URZ, UPT ;  /* 0x000000ff0400728c */ /* 0x000fe2000bf05270 */
[----:B------:R-:W-:Y:S02]  /*02e0*/  IADD3 R0, PT, PT, R0, 0x10, RZ ;  /* 0x0000001000007810 */ /* 0x000fe40007ffe0ff */
[----:B------:R-:W-:Y:S02]  /*02f0*/  IADD3 R15, PT, PT, R15, 0x10, RZ ;  /* 0x000000100f0f7810 */ /* 0x000fe40007ffe0ff */
[----:B------:R-:W-:Y:S02]  /*0300*/  IADD3 R21, PT, PT, R21, 0x10, RZ ;  /* 0x0000001015157810 */ /* 0x000fe40007ffe0ff */
[----:B------:R-:W-:Y:S01]  /*0310*/  LEA R14, R16, R14, 0x4 ;  /* 0x0000000e100e7211 */ /* 0x000fe200078e20ff */
[----:B--2---:R-:W-:Y:S04]  /*0320*/  STS [R20], R27 ;  /* 0x0000001b14007388 */ /* 0x004fe80000000800 */
[----:B---3--:R-:W-:Y:S01]  /*0330*/  STS [R17], R22 ;  /* 0x0000001611007388 */ /* 0x008fe20000000800 */
[----:B------:R-:W-:Y:S06]  /*0340*/  BAR.SYNC.DEFER_BLOCKING 0x0 ;  /* 0x0000000000007b1d */ /* 0x000fec0000010000 */
[----:B------:R-:W-:Y:S04]  /*0350*/  LDS R26, [R19] ;  /* 0x00000000131a7984 */ /* 0x000fe80000000800 */
[----:B------:R-:W0:Y:S04]  /*0360*/  LDS.128 R8, [R18] ;  /* 0x0000000012087984 */ /* 0x000e280000000c00 */
[----:B------:R-:W1:Y:S04]  /*0370*/  LDS R29, [R19+0x40] ;  /* 0x00004000131d7984 */ /* 0x000e680000000800 */
[----:B------:R-:W2:Y:S04]  /*0380*/  LDS R25, [R19+0x80] ;  /* 0x0000800013197984 */ /* 0x000ea80000000800 */
[----:B------:R-:W3:Y:S04]  /*0390*/  LDS R24, [R19+0xc0] ;  /* 0x0000c00013187984 */ /* 0x000ee80000000800 */
[----:B------:R-:W-:Y:S04]  /*03a0*/  LDS.128 R4, [R18+0x10] ;  /* 0x0000100012047984 */ /* 0x000fe80000000c00 */
[----:B------:R-:W-:Y:S04]  /*03b0*/  LDS R22, [R19+0x140] ;  /* 0x0001400013167984 */ /* 0x000fe80000000800 */
[----:B------:R-:W-:Y:S01]  /*03c0*/  LDS R27, [R19+0x200] ;  /* 0x00020000131b7984 */ /* 0x000fe20000000800 */
[----:B0-----:R-:W-:-:S03]  /*03d0*/  FFMA R8, R8, R26, R23 ;  /* 0x0000001a08087223 */ /* 0x001fc60000000017 */
[----:B------:R-:W0:Y:S01]  /*03e0*/  LDS R23, [R19+0x100] ;  /* 0x0001000013177984 */ /* 0x000e220000000800 */
[----:B-1----:R-:W-:-:S03]  /*03f0*/  FFMA R8, R29, R9, R8 ;  /* 0x000000091d087223 */ /* 0x002fc60000000008 */
[----:B------:R-:W-:Y:S01]  /*0400*/  LDS R26, [R19+0x1c0] ;  /* 0x0001c000131a7984 */ /* 0x000fe20000000800 */
[----:B--2---:R-:W-:-:S03]  /*0410*/  FFMA R9, R25, R10, R8 ;  /* 0x0000000a19097223 */ /* 0x004fc60000000008 */
[----:B------:R-:W1:Y:S01]  /*0420*/  LDS R25, [R19+0x180] ;  /* 0x0001800013197984 */ /* 0x000e620000000800 */
[----:B---3--:R-:W-:-:S03]  /*0430*/  FFMA R9, R24, R11, R9 ;  /* 0x0000000b18097223 */ /* 0x008fc60000000009 */
[----:B------:R-:W-:Y:S01]  /*0440*/  LDS R24, [R19+0x240] ;  /* 0x0002400013187984 */ /* 0x000fe20000000800 */
[----:B0-----:R-:W-:-:S03]  /*0450*/  FFMA R23, R4, R23, R9 ;  /* 0x0000001704177223 */ /* 0x001fc60000000009 */
[----:B------:R-:W0:Y:S01]  /*0460*/  LDS.128 R8, [R18+0x20] ;  /* 0x0000200012087984 */ /* 0x000e220000000c00 */
[----:B------:R-:W-:-:S03]  /*0470*/  FFMA R22, R22, R5, R23 ;  /* 0x0000000516167223 */ /* 0x000fc60000000017 */
[----:B------:R-:W2:Y:S01]  /*0480*/  LDS R23, [R19+0x280] ;  /* 0x0002800013177984 */ /* 0x000ea20000000800 */
[----:B-1----:R-:W-:-:S03]  /*0490*/  FFMA R25, R25, R6, R22 ;  /* 0x0000000619197223 */ /* 0x002fc60000000016 */
[----:B------:R-:W1:Y:S01]  /*04a0*/  LDS R22, [R19+0x2c0] ;  /* 0x0002c00013167984 */ /* 0x000e620000000800 */
[----:B------:R-:W-:-:S03]  /*04b0*/  FFMA R7, R26, R7, R25 ;  /* 0x000000071a077223 */ /* 0x000fc60000000019 */
[----:B------:R-:W-:Y:S01]  /*04c0*/  LDS R25, [R19+0x300] ;  /* 0x0003000013197984 */ /* 0x000fe20000000800 */
[----:B0-----:R-:W-:-:S03]  /*04d0*/  FFMA R27, R8, R27, R7 ;  /* 0x0000001b081b7223 */ /* 0x001fc60000000007 */
[----:B------:R-:W0:Y:S01]  /*04e0*/  LDS.128 R4, [R18+0x30] ;  /* 0x0000300012047984 */ /* 0x000e220000000c00 */
[----:B------:R-:W-:-:S03]  /*04f0*/  FFMA R24, R24, R9, R27 ;  /* 0x0000000918187223 */ /* 0x000fc6000000001b */
[----:B------:R-:W3:Y:S04]  /*0500*/  LDS R27, [R19+0x340] ;  /* 0x00034000131b7984 */ /* 0x000ee80000000800 */
[----:B------:R-:W4:Y:S04]  /*0510*/  LDS R9, [R19+0x380] ;  /* 0x0003800013097984 */ /* 0x000f280000000800 */
[----:B------:R-:W5:Y:S01]  /*0520*/  LDS R8, [R19+0x3c0] ;  /* 0x0003c00013087984 */ /* 0x000f620000000800 */
[----:B--2---:R-:W-:-:S04]  /*0530*/  FFMA R23, R23, R10, R24 ;  /* 0x0000000a17177223 */ /* 0x004fc80000000018 */
[----:B-1----:R-:W-:-:S04]  /*0540*/  FFMA R11, R22, R11, R23 ;  /* 0x0000000b160b7223 */ /* 0x002fc80000000017 */
[----:B0-----:R-:W-:-:S04]  /*0550*/  FFMA R4, R4, R25, R11 ;  /* 0x0000001904047223 */ /* 0x001fc8000000000b */
[----:B---3--:R-:W-:-:S04]  /*0560*/  FFMA R4, R27, R5, R4 ;  /* 0x000000051b047223 */ /* 0x008fc80000000004 */
[----:B----4-:R-:W-:-:S04]  /*0570*/  FFMA R9, R9, R6, R4 ;  /* 0x0000000609097223 */ /* 0x010fc80000000004 */
[----:B-----5:R-:W-:Y:S01]  /*0580*/  FFMA R23, R8, R7, R9 ;  /* 0x0000000708177223 */ /* 0x020fe20000000009 */
[----:B------:R-:W-:Y:S06]  /*0590*/  BAR.SYNC.DEFER_BLOCKING 0x0 ;  /* 0x0000000000007b1d */ /* 0x000fec0000010000 */
[----:B------:R-:W-:Y:S05]  /*05a0*/  BRA.U UP0, `(.L_x_6) ;  /* 0xfffffffd00187547 */ /* 0x000fea000b83ffff */
.L_x_5:
[----:B------:R-:W0:Y:S01]  /*05b0*/  LDCU UR4, c[0x0][0x398] ;  /* 0x00007300ff0477ac */ /* 0x000e220008000800 */
[----:B------:R-:W-:-:S04]  /*05c0*/  ISETP.GE.AND P0, PT, R13, UR14, PT ;  /* 0x0000000e0d007c0c */ /* 0x000fc8000bf06270 */
[----:B0-----:R-:W-:-:S13]  /*05d0*/  ISETP.GE.OR P0, PT, R12, UR4, P0 ;  /* 0x000000040c007c0c */ /* 0x001fda0008706670 */
[----:B------:R-:W-:Y:S05]  /*05e0*/  @P0 EXIT ;  /* 0x000000000000094d */ /* 0x000fea0003800000 */
[----:B------:R-:W0:Y:S01]  /*05f0*/  LDC.64 R2, c[0x0][0x390] ;  /* 0x0000e400ff027b82 */ /* 0x000e220000000a00 */
[----:B------:R-:W-:-:S04]  /*0600*/  IMAD R13, R12, UR14, R13 ;  /* 0x0000000e0c0d7c24 */ /* 0x000fc8000f8e020d */
[----:B0-----:R-:W-:-:S05]  /*0610*/  IMAD.WIDE.U32 R2, R13, 0x4, R2 ;  /* 0x000000040d027825 */ /* 0x001fca00078e0002 */
[----:B------:R-:W-:Y:S01]  /*0620*/  STG.E desc[UR8][R2.64], R23 ;  /* 0x0000001702007986 */ /* 0x000fe2000c101908 */
[----:B------:R-:W-:Y:S05]  /*0630*/  EXIT ;  /* 0x000000000000794d */ /* 0x000fea0003800000 */
.L_x_7:
        /* <DEDUP_REMOVED lines=12> */
.L_x_14:


//--------------------- .text.matmul_kernel       --------------------------
	.section	.text.matmul_kernel,"ax",@progbits
	.align	128
        .global         matmul_kernel
        .type           matmul_kernel,@function
        .size           matmul_kernel,(.L_x_15 - matmul_kernel)
        .other          matmul_kernel,@"STO_CUDA_ENTRY STV_DEFAULT"
matmul_kernel:
.text.matmul_kernel:
[----:B------:R-:W-:Y:S01]  /*0000*/  LDC R1, c[0x0][0x37c] ;  /* 0x0000df00ff017b82 */ /* 0x000fe20000000800 */
[----:B------:R-:W0:Y:S07]  /*0010*/  S2R R5, SR_TID.X ;  /* 0x0000000000057919 */ /* 0x000e2e0000002100 */
[----:B------:R-:W1:Y:S01]  /*0020*/  LDC R16, c[0x0][0x364] ;  /* 0x0000d900ff107b82 */ /* 0x000e620000000800 */
[----:B------:R-:W2:Y:S01]  /*0030*/  LDCU UR6, c[0x0][0x398] ;  /* 0x00007300ff0677ac */ /* 0x000ea20008000800 */
[----:B------:R-:W1:Y:S06]  /*0040*/  S2R R3, SR_TID.Y ;  /* 0x0000000000037919 */ /* 0x000e6c0000002200 */
[----:B------:R-:W0:Y:S08]  /*0050*/  S2UR UR5, SR_CTAID.X ;  /* 0x00000000000579c3 */ /* 0x000e300000002500 */
[----:B------:R-:W0:Y:S08]  /*0060*/  LDC R0, c[0x0][0x360] ;  /* 0x0000d800ff007b82 */ /* 0x000e300000000800 */
[----:B------:R-:W1:Y:S08]  /*0070*/  S2UR UR4, SR_CTAID.Y ;  /* 0x00000000000479c3 */ /* 0x000e700000002600 */
[----:B------:R-:W3:Y:S01]  /*0080*/  LDC R17, c[0x0][0x3a0] ;  /* 0x0000e800ff117b82 */ /* 0x000ee20000000800 */
[----:B0-----:R-:W-:-:S02]  /*0090*/  IMAD R0, R0, UR5, R5 ;  /* 0x0000000500007c24 */ /* 0x001fc4000f8e0205 */
[----:B-1----:R-:W-:-:S03]  /*00a0*/  IMAD R16, R16, UR4, R3 ;  /* 0x0000000410107c24 */ /* 0x002fc6000f8e0203 */
[----:B---3--:R-:W-:-:S04]  /*00b0*/  ISETP.GE.AND P0, PT, R0, R17, PT ;  /* 0x000000110000720c */ /* 0x008fc80003f06270 */
[----:B--2---:R-:W-:-:S13]  /*00c0*/  ISETP.GE.OR P0, PT, R16, UR6, P0 ;  /* 0x0000000610007c0c */ /* 0x004fda0008706670 */
[----:B------:R-:W-:Y:S05]  /*00d0*/  @P0 EXIT ;  /* 0x000000000000094d */ /* 0x000fea0003800000 */
[----:B------:R-:W0:Y:S01]  /*00e0*/  LDC R19, c[0x0][0x39c] ;  /* 0x0000e700ff137b82 */ /* 0x000e220000000800 */
[----:B------:R-:W1:Y:S01]  /*00f0*/  LDCU.64 UR4, c[0x0][0x358] ;  /* 0x00006b00ff0477ac */ /* 0x000e620008000a00 */
[----:B------:R-:W-:Y:S01]  /*0100*/  HFMA2 R24, -RZ, RZ, 0, 0 ;  /* 0x00000000ff187431 */ /* 0x000fe200000001ff */
[----:B0-----:R-:W-:-:S13]  /*0110*/  ISETP.GE.AND P0, PT, R19, 0x1, PT ;  /* 0x000000011300780c */ /* 0x001fda0003f06270 */
[----:B-1----:R-:W-:Y:S05]  /*0120*/  @!P0 BRA `(.L_x_8) ;  /* 0x0000000400e08947 */ /* 0x002fea0003800000 */
[C---:B------:R-:W-:Y:S01]  /*0130*/  ISETP.GE.U32.AND P1, PT, R19.reuse, 0x8, PT ;  /* 0x000000081300780c */ /* 0x040fe20003f26070 */
[----:B------:R-:W-:Y:S01]  /*0140*/  IMAD R20, R16, R19, RZ ;  /* 0x0000001310147224 */ /* 0x000fe200078e02ff */
[----:B------:R-:W-:Y:S02]  /*0150*/  LOP3.LUT R27, R19, 0x7, RZ, 0xc0, !PT ;  /* 0x00000007131b7812 */ /* 0x000fe400078ec0ff */
[----:B------:R-:W-:Y:S02]  /*0160*/  MOV R24, RZ ;  /* 0x000000ff00187202 */ /* 0x000fe40000000f00 */
[----:B------:R-:W-:Y:S02]  /*0170*/  ISETP.NE.AND P0, PT, R27, RZ, PT ;  /* 0x000000ff1b00720c */ /* 0x000fe40003f05270 */
[----:B------:R-:W-:-:S05]  /*0180*/  MOV R21, RZ ;  /* 0x000000ff00157202 */ /* 0x000fca0000000f00 */
[----:B------:R-:W-:Y:S06]  /*0190*/  @!P1 BRA `(.L_x_9) ;  /* 0x0000000000c49947 */ /* 0x000fec0003800000 */
[----:B------:R-:W0:Y:S01]  /*01a0*/  LDC.64 R2, c[0x0][0x380] ;  /* 0x0000e000ff027b82 */ /* 0x000e220000000a00 */
[----:B------:R-:W-:Y:S02]  /*01b0*/  LOP3.LUT R21, R19, 0x7ffffff8, RZ, 0xc0, !PT ;  /* 0x7ffffff813157812 */ /* 0x000fe400078ec0ff */
[----:B------:R-:W-:Y:S02]  /*01c0*/  MOV R24, RZ ;  /* 0x000000ff00187202 */ /* 0x000fe40000000f00 */
[----:B------:R-:W-:Y:S02]  /*01d0*/  MOV R18, R0 ;  /* 0x0000000000127202 */ /* 0x000fe40000000f00 */
[----:B------:R-:W-:Y:S01]  /*01e0*/  IADD3 R22, PT, PT, -R21, RZ, RZ ;  /* 0x000000ff15167210 */ /* 0x000fe20007ffe1ff */
[----:B0-----:R-:W-:-:S03]  /*01f0*/  IMAD.WIDE.U32 R2, R20, 0x4, R2 ;  /* 0x0000000414027825 */ /* 0x001fc600078e0002 */
[----:B------:R-:W-:-:S04]  /*0200*/  IADD3 R4, P1, PT, R2, 0x10, RZ ;  /* 0x0000001002047810 */ /* 0x000fc80007f3e0ff */
[----:B------:R-:W-:-:S09]  /*0210*/  IADD3.X R5, PT, PT, RZ, R3, RZ, P1, !PT ;  /* 0x00000003ff057210 */ /* 0x000fd20000ffe4ff */
.L_x_10:
[----:B------:R-:W0:Y:S01]  /*0220*/  LDC.64 R14, c[0x0][0x388] ;  /* 0x0000e200ff0e7b82 */ /* 0x000e220000000a00 */
[----:B------:R-:W-:Y:S02]  /*0230*/  MOV R2, R4 ;  /* 0x0000000400027202 */ /* 0x000fe40000000f00 */
[----:B------:R-:W-:-:S05]  /*0240*/  MOV R3, R5 ;  /* 0x0000000500037202 */ /* 0x000fca0000000f00 */
[----:B------:R-:W2:Y:S04]  /*0250*/  LDG.E R25, desc[UR4][R2.64+-0x10] ;  /* 0xfffff00402197981 */ /* 0x000ea8000c1e1900 */
[----:B------:R-:W3:Y:S04]  /*0260*/  LDG.E R23, desc[UR4][R2.64+-0xc] ;  /* 0xfffff40402177981 */ /* 0x000ee8000c1e1900 */
[----:B------:R-:W4:Y:S04]  /*0270*/  LDG.E R29, desc[UR4][R2.64+-0x8] ;  /* 0xfffff804021d7981 */ /* 0x000f28000c1e1900 */
[----:B------:R-:W5:Y:S01]  /*0280*/  LDG.E R28, desc[UR4][R2.64+-0x4] ;  /* 0xfffffc04021c7981 */ /* 0x000f62000c1e1900 */
[----:B0-----:R-:W-:-:S05]  /*0290*/  IMAD.WIDE R14, R18, 0x4, R14 ;  /* 0x00000004120e7825 */ /* 0x001fca00078e020e */
[----:B------:R0:W2:Y:S01]  /*02a0*/  LDG.E R26, desc[UR4][R14.64] ;  /* 0x000000040e1a7981 */ /* 0x0000a2000c1e1900 */
[----:B------:R-:W-:-:S04]  /*02b0*/  IMAD.WIDE R12, R17, 0x4, R14 ;  /* 0x00000004110c7825 */ /* 0x000fc800078e020e */
[C---:B------:R-:W-:Y:S02]  /*02c0*/  IMAD.WIDE R4, R17.reuse, 0x4, R12 ;  /* 0x0000000411047825 */ /* 0x040fe400078e020c */
[----:B------:R-:W3:Y:S02]  /*02d0*/  LDG.E R12, desc[UR4][R12.64] ;  /* 0x000000040c0c7981 */ /* 0x000ee4000c1e1900 */
[C---:B------:R-:W-:Y:S02]  /*02e0*/  IMAD.WIDE R8, R17.reuse, 0x4, R4 ;  /* 0x0000000411087825 */ /* 0x040fe400078e0204 */
[----:B------:R-:W4:Y:S02]  /*02f0*/  LDG.E R4, desc[UR4][R4.64] ;  /* 0x0000000404047981 */ /* 0x000f24000c1e1900 */
[C---:B------:R-:W-:Y:S02]  /*0300*/  IMAD.WIDE R6, R17.reuse, 0x4, R8 ;  /* 0x0000000411067825 */ /* 0x040fe400078e0208 */
[----:B------:R-:W5:Y:S02]  /*0310*/  LDG.E R8, desc[UR4][R8.64] ;  /* 0x0000000408087981 */ /* 0x000f64000c1e1900 */
[----:B------:R-:W-:-:S02]  /*0320*/  IMAD.WIDE R10, R17, 0x4, R6 ;  /* 0x00000004110a7825 */ /* 0x000fc400078e0206 */
[----:B------:R-:W5:Y:S04]  /*0330*/  LDG.E R5, desc[UR4][R2.64] ;  /* 0x0000000402057981 */ /* 0x000f68000c1e1900 */
[----:B------:R-:W5:Y:S01]  /*0340*/  LDG.E R6, desc[UR4][R6.64] ;  /* 0x0000000406067981 */ /* 0x000f62000c1e1900 */
[----:B0-----:R-:W-:-:S03]  /*0350*/  IMAD.WIDE R14, R17, 0x4, R10 ;  /* 0x00000004110e7825 */ /* 0x001fc600078e020a */
[----:B------:R-:W5:Y:S04]  /*0360*/  LDG.E R10, desc[UR4][R10.64] ;  /* 0x000000040a0a7981 */ /* 0x000f68000c1e1900 */
[----:B------:R-:W5:Y:S04]  /*0370*/  LDG.E R13, desc[UR4][R14.64] ;  /* 0x000000040e0d7981 */ /* 0x000f68000c1e1900 */
[----:B------:R-:W5:Y:S04]  /*0380*/  LDG.E R7, desc[UR4][R2.64+0x4] ;  /* 0x0000040402077981 */ /* 0x000f68000c1e1900 */
[----:B------:R-:W5:Y:S01]  /*0390*/  LDG.E R9, desc[UR4][R2.64+0xc] ;  /* 0x00000c0402097981 */ /* 0x000f62000c1e1900 */
[----:B--2---:R-:W-:Y:S01]  /*03a0*/  FFMA R26, R25, R26, R24 ;  /* 0x0000001a191a7223 */ /* 0x004fe20000000018 */
[----:B------:R-:W-:-:S02]  /*03b0*/  IMAD.WIDE R24, R17, 0x4, R14 ;  /* 0x0000000411187825 */ /* 0x000fc400078e020e */
[----:B------:R-:W2:Y:S04]  /*03c0*/  LDG.E R14, desc[UR4][R2.64+0x8] ;  /* 0x00000804020e7981 */ /* 0x000ea8000c1e1900 */
[----:B------:R-:W2:Y:S01]  /*03d0*/  LDG.E R24, desc[UR4][R24.64] ;  /* 0x0000000418187981 */ /* 0x000ea2000c1e1900 */
[----:B---3--:R-:W-:Y:S01]  /*03e0*/  FFMA R12, R23, R12, R26 ;  /* 0x0000000c170c7223 */ /* 0x008fe2000000001a */
[----:B------:R-:W-:-:S03]  /*03f0*/  IADD3 R22, PT, PT, R22, 0x8, RZ ;  /* 0x0000000816167810 */ /* 0x000fc60007ffe0ff */
[----:B----4-:R-:W-:Y:S01]  /*0400*/  FFMA R29, R29, R4, R12 ;  /* 0x000000041d1d7223 */ /* 0x010fe2000000000c */
[----:B------:R-:W-:-:S03]  /*0410*/  ISETP.NE.AND P1, PT, R22, RZ, PT ;  /* 0x000000ff1600720c */ /* 0x000fc60003f25270 */
[----:B-----5:R-:W-:Y:S01]  /*0420*/  FFMA R8, R28, R8, R29 ;  /* 0x000000081c087223 */ /* 0x020fe2000000001d */
[----:B------:R-:W-:-:S03]  /*0430*/  IADD3 R4, P2, PT, R2, 0x20, RZ ;  /* 0x0000002002047810 */ /* 0x000fc60007f5e0ff */
[----:B------:R-:W-:Y:S01]  /*0440*/  FFMA R6, R5, R6, R8 ;  /* 0x0000000605067223 */ /* 0x000fe20000000008 */
[----:B------:R-:W-:Y:S02]  /*0450*/  IADD3.X R5, PT, PT, RZ, R3, RZ, P2, !PT ;  /* 0x00000003ff057210 */ /* 0x000fe400017fe4ff */
[----:B------:R-:W-:Y:S01]  /*0460*/  LEA R18, R17, R18, 0x3 ;  /* 0x0000001211127211 */ /* 0x000fe200078e18ff */
[----:B------:R-:W-:-:S04]  /*0470*/  FFMA R7, R7, R10, R6 ;  /* 0x0000000a07077223 */ /* 0x000fc80000000006 */
[----:B--2---:R-:W-:-:S04]  /*0480*/  FFMA R14, R14, R13, R7 ;  /* 0x0000000d0e0e7223 */ /* 0x004fc80000000007 */
[----:B------:R-:W-:Y:S01]  /*0490*/  FFMA R24, R9, R24, R14 ;  /* 0x0000001809187223 */ /* 0x000fe2000000000e */
[----:B------:R-:W-:Y:S06]  /*04a0*/  @P1 BRA `(.L_x_10) ;  /* 0xfffffffc005c1947 */ /* 0x000fec000383ffff */
.L_x_9:
[----:B------:R-:W-:Y:S05]  /*04b0*/  @!P0 BRA `(.L_x_8) ;  /* 0x0000000000fc8947 */ /* 0x000fea0003800000 */
[----:B------:R-:W-:Y:S02]  /*04c0*/  ISETP.GE.U32.AND P1, PT, R27, 0x4, PT ;  /* 0x000000041b00780c */ /* 0x000fe40003f26070 */
[----:B------:R-:W-:-:S04]  /*04d0*/  LOP3.LUT R14, R19, 0x3, RZ, 0xc0, !PT ;  /* 0x00000003130e7812 */ /* 0x000fc800078ec0ff */
[----:B------:R-:W-:-:S07]  /*04e0*/  ISETP.NE.AND P0, PT, R14, RZ, PT ;  /* 0x000000ff0e00720c */ /* 0x000fce0003f05270 */
[----:B------:R-:W-:Y:S06]  /*04f0*/  @!P1 BRA `(.L_x_11) ;  /* 0x00000000006c9947 */ /* 0x000fec0003800000 */
[----:B------:R-:W0:Y:S01]  /*0500*/  LDC.64 R4, c[0x0][0x388] ;  /* 0x0000e200ff047b82 */ /* 0x000e220000000a00 */
[----:B------:R-:W1:Y:S01]  /*0510*/  LDCU.64 UR6, c[0x0][0x380] ;  /* 0x00007000ff0677ac */ /* 0x000e620008000a00 */
[----:B------:R-:W-:Y:S01]  /*0520*/  IMAD R7, R21, R17, R0 ;  /* 0x0000001115077224 */ /* 0x000fe200078e0200 */
[CC--:B------:R-:W-:Y:S02]  /*0530*/  IADD3 R3, PT, PT, R20.reuse, R21.reuse, RZ ;  /* 0x0000001514037210 */ /* 0x0c0fe40007ffe0ff */
[----:B------:R-:W-:-:S03]  /*0540*/  IADD3 R8, P1, PT, R20, R21, RZ ;  /* 0x0000001514087210 */ /* 0x000fc60007f3e0ff */
[----:B------:R-:W2:Y:S01]  /*0550*/  LDC.64 R12, c[0x0][0x380] ;  /* 0x0000e000ff0c7b82 */ /* 0x000ea20000000a00 */
[----:B0-----:R-:W-:-:S04]  /*0560*/  IMAD.WIDE R4, R7, 0x4, R4 ;  /* 0x0000000407047825 */ /* 0x001fc800078e0204 */
[----:B------:R-:W-:Y:S02]  /*0570*/  IMAD.WIDE R6, R17, 0x4, R4 ;  /* 0x0000000411067825 */ /* 0x000fe400078e0204 */
[----:B------:R-:W3:Y:S02]  /*0580*/  LDG.E R4, desc[UR4][R4.64] ;  /* 0x0000000404047981 */ /* 0x000ee4000c1e1900 */
[----:B--2---:R-:W-:Y:S01]  /*0590*/  IMAD.WIDE.U32 R12, R3, 0x4, R12 ;  /* 0x00000004030c7825 */ /* 0x004fe200078e000c */
[----:B------:R-:W-:Y:S02]  /*05a0*/  IADD3.X R3, PT, PT, RZ, RZ, RZ, P1, !PT ;  /* 0x000000ffff037210 */ /* 0x000fe40000ffe4ff */
[----:B-1----:R-:W-:-:S03]  /*05b0*/  LEA R2, P1, R8, UR6, 0x2 ;  /* 0x0000000608027c11 */ /* 0x002fc6000f8210ff */
[----:B------:R-:W3:Y:S01]  /*05c0*/  LDG.E R13, desc[UR4][R12.64] ;  /* 0x000000040c0d7981 */ /* 0x000ee2000c1e1900 */
[----:B------:R-:W-:Y:S01]  /*05d0*/  LEA.HI.X R3, R8, UR7, R3, 0x2, P1 ;  /* 0x0000000708037c11 */ /* 0x000fe200088f1403 */
[C---:B------:R-:W-:Y:S02]  /*05e0*/  IMAD.WIDE R8, R17.reuse, 0x4, R6 ;  /* 0x0000000411087825 */ /* 0x040fe400078e0206 */
[----:B------:R-:W2:Y:S04]  /*05f0*/  LDG.E R6, desc[UR4][R6.64] ;  /* 0x0000000406067981 */ /* 0x000ea8000c1e1900 */
[----:B------:R-:W2:Y:S01]  /*0600*/  LDG.E R15, desc[UR4][R2.64+0x4] ;  /* 0x00000404020f7981 */ /* 0x000ea2000c1e1900 */
[----:B------:R-:W-:-:S03]  /*0610*/  IMAD.WIDE R10, R17, 0x4, R8 ;  /* 0x00000004110a7825 */ /* 0x000fc600078e0208 */
[----:B------:R-:W4:Y:S04]  /*0620*/  LDG.E R22, desc[UR4][R8.64] ;  /* 0x0000000408167981 */ /* 0x000f28000c1e1900 */
[----:B------:R-:W4:Y:S04]  /*0630*/  LDG.E R18, desc[UR4][R2.64+0x8] ;  /* 0x0000080402127981 */ /* 0x000f28000c1e1900 */
[----:B------:R-:W5:Y:S04]  /*0640*/  LDG.E R26, desc[UR4][R2.64+0xc] ;  /* 0x00000c04021a7981 */ /* 0x000f68000c1e1900 */
[----:B------:R-:W5:Y:S01]  /*0650*/  LDG.E R10, desc[UR4][R10.64] ;  /* 0x000000040a0a7981 */ /* 0x000f62000c1e1900 */
[----:B------:R-:W-:Y:S01]  /*0660*/  IADD3 R21, PT, PT, R21, 0x4, RZ ;  /* 0x0000000415157810 */ /* 0x000fe20007ffe0ff */
[----:B---3--:R-:W-:-:S04]  /*0670*/  FFMA R24, R13, R4, R24 ;  /* 0x000000040d187223 */ /* 0x008fc80000000018 */
[----:B--2---:R-:W-:-:S04]  /*0680*/  FFMA R15, R15, R6, R24 ;  /* 0x000000060f0f7223 */ /* 0x004fc80000000018 */
[----:B----4-:R-:W-:-:S04]  /*0690*/  FFMA R15, R18, R22, R15 ;  /* 0x00000016120f7223 */ /* 0x010fc8000000000f */
[----:B-----5:R-:W-:-:S07]  /*06a0*/  FFMA R24, R26, R10, R15 ;  /* 0x0000000a1a187223 */ /* 0x020fce000000000f */
.L_x_11:
[----:B------:R-:W-:Y:S05]  /*06b0*/  @!P0 BRA `(.L_x_8) ;  /* 0x00000000007c8947 */ /* 0x000fea0003800000 */
[----:B------:R-:W-:Y:S01]  /*06c0*/  ISETP.NE.AND P1, PT, R14, 0x1, PT ;  /* 0x000000010e00780c */ /* 0x000fe20003f25270 */
[----:B------:R-:W0:Y:S01]  /*06d0*/  LDC.64 R10, c[0x0][0x380] ;  /* 0x0000e000ff0a7b82 */ /* 0x000e220000000a00 */
[----:B------:R-:W-:-:S04]  /*06e0*/  LOP3.LUT R19, R19, 0x1, RZ, 0xc0, !PT ;  /* 0x0000000113137812 */ /* 0x000fc800078ec0ff */
[----:B------:R-:W-:-:S03]  /*06f0*/  ISETP.NE.U32.AND P0, PT, R19, 0x1, PT ;  /* 0x000000011300780c */ /* 0x000fc60003f05070 */
[----:B------:R-:W1:Y:S04]  /*0700*/  LDC.64 R8, c[0x0][0x388] ;  /* 0x0000e200ff087b82 */ /* 0x000e680000000a00 */
[CC--:B------:R-:W-:Y:S02]  /*0710*/  @P1 IADD3 R13, PT, PT, R20.reuse, R21.reuse, RZ ;  /* 0x00000015140d1210 */ /* 0x0c0fe40007ffe0ff */
[----:B------:R-:W-:Y:S02]  /*0720*/  @P1 IADD3 R12, P2, PT, R20, R21, RZ ;  /* 0x00000015140c1210 */ /* 0x000fe40007f5e0ff */
[----:B------:R-:W2:Y:S02]  /*0730*/  @P1 LDC.64 R2, c[0x0][0x380] ;  /* 0x0000e000ff021b82 */ /* 0x000ea40000000a00 */
[----:B------:R-:W-:-:S06]  /*0740*/  @P1 IADD3.X R14, PT, PT, RZ, RZ, RZ, P2, !PT ;  /* 0x000000ffff0e1210 */ /* 0x000fcc00017fe4ff */
[----:B------:R-:W3:Y:S01]  /*0750*/  LDC.64 R4, c[0x0][0x380] ;  /* 0x0000e000ff047b82 */ /* 0x000ee20000000a00 */
[----:B0-----:R-:W-:-:S04]  /*0760*/  @P1 IMAD.WIDE.U32 R10, R13, 0x4, R10 ;  /* 0x000000040d0a1825 */ /* 0x001fc800078e000a */
[C---:B------:R-:W-:Y:S01]  /*0770*/  @P1 IMAD R13, R21.reuse, R17, R0 ;  /* 0x00000011150d1224 */ /* 0x040fe200078e0200 */
[----:B------:R-:W-:Y:S01]  /*0780*/  @P1 IADD3 R21, PT, PT, R21, 0x2, RZ ;  /* 0x0000000215151810 */ /* 0x000fe20007ffe0ff */
[----:B------:R-:W4:Y:S01]  /*0790*/  @P1 LDG.E R11, desc[UR4][R10.64] ;  /* 0x000000040a0b1981 */ /* 0x000f22000c1e1900 */
[----:B------:R-:W0:Y:S01]  /*07a0*/  LDC.64 R6, c[0x0][0x388] ;  /* 0x0000e200ff067b82 */ /* 0x000e220000000a00 */
[----:B-1----:R-:W-:Y:S01]  /*07b0*/  @P1 IMAD.WIDE R8, R13, 0x4, R8 ;  /* 0x000000040d081825 */ /* 0x002fe200078e0208 */
[----:B------:R-:W-:Y:S02]  /*07c0*/  @!P0 IADD3 R15, PT, PT, R20, R21, RZ ;  /* 0x00000015140f8210 */ /* 0x000fe40007ffe0ff */
[----:B--2---:R-:W-:Y:S01]  /*07d0*/  @P1 LEA R2, P2, R12, R2, 0x2 ;  /* 0x000000020c021211 */ /* 0x004fe200078410ff */
[----:B------:R-:W-:-:S03]  /*07e0*/  @!P0 IMAD R21, R21, R17, R0 ;  /* 0x0000001115158224 */ /* 0x000fc600078e0200 */
[----:B------:R-:W-:Y:S01]  /*07f0*/  @P1 LEA.HI.X R3, R12, R3, R14, 0x2, P2 ;  /* 0x000000030c031211 */ /* 0x000fe200010f140e */
[----:B------:R-:W-:Y:S01]  /*0800*/  @P1 IMAD.WIDE R12, R17, 0x4, R8 ;  /* 0x00000004110c1825 */ /* 0x000fe200078e0208 */
[----:B------:R-:W4:Y:S03]  /*0810*/  @P1 LDG.E R14, desc[UR4][R8.64] ;  /* 0x00000004080e1981 */ /* 0x000f26000c1e1900 */
[----:B---3--:R-:W-:Y:S01]  /*0820*/  @!P0 IMAD.WIDE.U32 R4, R15, 0x4, R4 ;  /* 0x000000040f048825 */ /* 0x008fe200078e0004 */
[----:B------:R-:W2:Y:S04]  /*0830*/  @P1 LDG.E R2, desc[UR4][R2.64+0x4] ;  /* 0x0000040402021981 */ /* 0x000ea8000c1e1900 */
[----:B------:R-:W2:Y:S01]  /*0840*/  @P1 LDG.E R12, desc[UR4][R12.64] ;  /* 0x000000040c0c1981 */ /* 0x000ea2000c1e1900 */
[----:B0-----:R-:W-:-:S03]  /*0850*/  @!P0 IMAD.WIDE R6, R21, 0x4, R6 ;  /* 0x0000000415068825 */ /* 0x001fc600078e0206 */
[----:B------:R-:W3:Y:S04]  /*0860*/  @!P0 LDG.E R5, desc[UR4][R4.64] ;  /* 0x0000000404058981 */ /* 0x000ee8000c1e1900 */
[----:B------:R-:W3:Y:S01]  /*0870*/  @!P0 LDG.E R6, desc[UR4][R6.64] ;  /* 0x0000000406068981 */ /* 0x000ee2000c1e1900 */
[----:B----4-:R-:W-:-:S04]  /*0880*/  @P1 FFMA R11, R11, R14, R24 ;  /* 0x0000000e0b0b1223 */ /* 0x010fc80000000018 */
[----:B--2---:R-:W-:-:S04]  /*0890*/  @P1 FFMA R24, R2, R12, R11 ;  /* 0x0000000c02181223 */ /* 0x004fc8000000000b */
[----:B---3--:R-:W-:-:S07]  /*08a0*/  @!P0 FFMA R24, R5, R6, R24 ;  /* 0x0000000605188223 */ /* 0x008fce0000000018 */
.L_x_8:
[----:B------:R-:W0:Y:S01]  /*08b0*/  LDC.64 R2, c[0x0][0x390] ;  /* 0x0000e400ff027b82 */ /* 0x000e220000000a00 */
[----:B------:R-:W-:-:S04]  /*08c0*/  IMAD R17, R16, R17, R0 ;  /* 0x0000001110117224 */ /* 0x000fc800078e0200 */
[----:B0-----:R-:W-:-:S05]  /*08d0*/  IMAD.WIDE R2, R17, 0x4, R2 ;  /* 0x0000000411027825 */ /* 0x001fca00078e0202 */
[----:B------:R-:W-:Y:S01]  /*08e0*/  STG.E desc[UR4][R2.64], R24 ;  /* 0x0000001802007986 */ /* 0x000fe2000c101904 */
[----:B------:R-:W-:Y:S05]  /*08f0*/  EXIT ;  /* 0x000000000000794d */ /* 0x000fea0003800000 */
.L_x_12:
        /* <DEDUP_REMOVED lines=16> */
.L_x_15:


//--------------------- .nv.shared.reserved.0     --------------------------
	.section	.nv.shared.reserved.0,"aw",@nobits
	.weak		__nv_reservedSMEM_offset_0_alias
	.size		__nv_reservedSMEM_offset_0_alias, 0, 64
	.other		__nv_reservedSMEM_offset_0_alias,@"STO_CUDA_RESERVED_SHARED STV_DEFAULT"
__nv_reservedSMEM_offset_0_alias:
	.zero		0
	.zero		64


//--------------------- .nv.shared.matmul_tiled_kernel --------------------------
	.section	.nv.shared.matmul_tiled_kernel,"aw",@nobits
	.sectionflags	@""
	.align	4
.nv.shared.matmul_tiled_kernel:
	.zero		3072


//--------------------- .nv.constant0.bmm_kernel  --------------------------
	.section	.nv.constant0.bmm_kernel,"a",@progbits
	.sectionflags	@""
	.align	4
.nv.constant0.bmm_kernel:
	.zero		936


//--------------------- .nv.constant0.matmul_tiled_kernel --------------------------
	.section	.nv.constant0.matmul_tiled_kernel,"a",@progbits
	.sectionflags	@""
	.align	4
.nv.constant0.matmul_tiled_kernel:
	.zero		932


//--------------------- .nv.constant0.matmul_kernel --------------------------
	.section	.nv.constant0.matmul_kernel,"a",@progbits
	.sectionflags	@""
	.align	4
.nv.constant0.matmul_kernel:
	.zero		932


//--------------------- SYMBOLS --------------------------

	.type		.nv.reservedSmem.offset0,@object
	.size		.nv.reservedSmem.offset0,0x4
	.type		.nv.reservedSmem.cap,@object
	.size		.nv.reservedSmem.cap,0x4
